def attn_fwd(
    Q,
    K,
    V,
    Out,
    Lse,
    sm_scale,
    stride_qz,
    stride_qh,
    stride_qm,
    stride_qk,
    stride_kz,
    stride_kh,
    stride_kn,
    stride_kk,
    stride_vz,
    stride_vh,
    stride_vn,
    stride_vk,
    stride_oz,
    stride_oh,
    stride_om,
    stride_ok,
    seqlen_q,
    seqlen_k,
    BLOCK_M: tl.constexpr,
    BLOCK_N: tl.constexpr,
    HEAD_DIM: tl.constexpr,
    CAUSAL: tl.constexpr,
):
    start_m = tl.program_id(0)
    off_hz = tl.program_id(1)
    q_off = off_hz * stride_qh
    k_off = off_hz * stride_kh
    v_off = off_hz * stride_vh
    offs_m = start_m * BLOCK_M + tl.arange(0, BLOCK_M)
    offs_d = tl.arange(0, HEAD_DIM)
    offs_n = tl.arange(0, BLOCK_N)
    q_ptrs = Q + q_off + offs_m[:, None] * stride_qm + offs_d[None, :] * stride_qk
    k_ptrs = K + k_off + offs_d[:, None] * stride_kk + offs_n[None, :] * stride_kn
    v_ptrs = V + v_off + offs_n[:, None] * stride_vn + offs_d[None, :] * stride_vk
    m_i = tl.full([BLOCK_M], float("-inf"), dtype=tl.float32)
    l_i = tl.zeros([BLOCK_M], dtype=tl.float32) + 1.0
    acc = tl.zeros([BLOCK_M, HEAD_DIM], dtype=tl.float32)
    q = tl.load(q_ptrs)
    acc, l_i, m_i = _attn_fwd_inner(
        acc,
        l_i,
        m_i,
        q,
        k_ptrs,
        v_ptrs,
        sm_scale,
        stride_kn,
        stride_vn,
        start_m,
        seqlen_k,
        BLOCK_M,
        BLOCK_N,
        HEAD_DIM,
        CAUSAL,
    )
    acc = acc / l_i[:, None]
    lse = m_i + tl.math.log2(l_i) / 1.4426950408889634
    o_ptrs = (
        Out
        + off_hz * stride_oh
        + offs_m[:, None] * stride_om
        + offs_d[None, :] * stride_ok
    )
    tl.store(o_ptrs, acc.to(Out.dtype.element_ty))
    tl.store(Lse + off_hz * seqlen_q + offs_m, lse)

# config = {"BLOCK_M": 64, "BLOCK_N": 32, "HEAD_DIM": 64, "arch": "sm_100", "causal": false, "dtype": "bf16", "num_stages": 2, "num_warps": 8}
# arch = sm_100


// ===== COMPILED SASS (sm_100a) =====

	.target	sm_100a

	.elftype	@"ET_EXEC"


//--------------------- .note.nv.tkinfo           --------------------------
	.section	.note.nv.tkinfo,"",@"SHT_NOTE"
	.sectionflags	@"SHF_NOTE_NV_TKINFO"
	.tkinfo
        /*0018*/ 	.word	0x00000081
        /*0030*/ 	.string	""
        /*0030*/ 	.string	"ptxas-blackwell"
        /*0030*/ 	.string	"Cuda compilation tools, release 12.9, V12.9.86"
        /*0030*/ 	.string	"Build cuda_12.9.r12.9/compiler.36037853_0"
        /*0030*/ 	.string	"-v  -suppress-debug-info  -lineinfo  -arch sm_100a "



//--------------------- .note.nv.cuver            --------------------------
	.section	.note.nv.cuver,"",@"SHT_NOTE"
	.sectionflags	@"SHF_NOTE_NV_CUVER"
        /*0018*/ 	.short	0x0001
        /*001a*/ 	.short	0x0064
        /*001c*/ 	.short	0x0001
        /*001e*/ 	.short	0x0000
        /*0020*/ 	.short	0x0001
        /*0022*/ 	.short	0x0000


//--------------------- .nv.info                  --------------------------
	.section	.nv.info,"",@"SHT_CUDA_INFO"
	.align	4


	//----- nvinfo : EIATTR_REGCOUNT
	.align		4
        /*0000*/ 	.byte	0x04, 0x2f
        /*0002*/ 	.short	(.L_5 - .L_4)
	.align		4
.L_4:
        /*0004*/ 	.word	index@(attn_fwd)
        /*0008*/ 	.word	0x00000050


	//----- nvinfo : EIATTR_FRAME_SIZE
	.align		4
.L_5:
        /*000c*/ 	.byte	0x04, 0x11
        /*000e*/ 	.short	(.L_7 - .L_6)
	.align		4
.L_6:
        /*0010*/ 	.word	index@($__internal_2_$__cuda_sm10x_tcgen05_guardrail_trap_unallocated_columns_being_dealloced)
        /*0014*/ 	.word	0x00000000


	//----- nvinfo : EIATTR_FRAME_SIZE
	.align		4
.L_7:
        /*0018*/ 	.byte	0x04, 0x11
        /*001a*/ 	.short	(.L_9 - .L_8)
	.align		4
.L_8:
        /*001c*/ 	.word	index@($__internal_1_$__cuda_sm10x_tcgen05_guardrail_trap_phase_invalid_during_alloc)
        /*0020*/ 	.word	0x00000000


	//----- nvinfo : EIATTR_FRAME_SIZE
	.align		4
.L_9:
        /*0024*/ 	.byte	0x04, 0x11
        /*0026*/ 	.short	(.L_11 - .L_10)
	.align		4
.L_10:
        /*0028*/ 	.word	index@($__internal_0_$__cuda_sm10x_tcgen05_guardrail_trap_col_being_dealloced_not_returned_by_alloc)
        /*002c*/ 	.word	0x00000000


	//----- nvinfo : EIATTR_FRAME_SIZE
	.align		4
.L_11:
        /*0030*/ 	.byte	0x04, 0x11
        /*0032*/ 	.short	(.L_13 - .L_12)
	.align		4
.L_12:
        /*0034*/ 	.word	index@(attn_fwd)
        /*0038*/ 	.word	0x00000000


	//----- nvinfo : EIATTR_MIN_STACK_SIZE
	.align		4
.L_13:
        /*003c*/ 	.byte	0x04, 0x12
        /*003e*/ 	.short	(.L_15 - .L_14)
	.align		4
.L_14:
        /*0040*/ 	.word	index@(attn_fwd)
        /*0044*/ 	.word	0x00000000
.L_15:


//--------------------- .nv.info.attn_fwd         --------------------------
	.section	.nv.info.attn_fwd,"",@"SHT_CUDA_INFO"
	.sectionflags	@""
	.align	4


	//----- nvinfo : EIATTR_CUDA_API_VERSION
	.align		4
        /*0000*/ 	.byte	0x04, 0x37
        /*0002*/ 	.short	(.L_17 - .L_16)
.L_16:
        /*0004*/ 	.word	0x00000081


	//----- nvinfo : EIATTR_KPARAM_INFO
	.align		4
.L_17:
        /*0008*/ 	.byte	0x04, 0x17
        /*000a*/ 	.short	(.L_19 - .L_18)
.L_18:
        /*000c*/ 	.word	0x00000000
        /*0010*/ 	.short	0x0019
        /*0012*/ 	.short	0x0080
        /*0014*/ 	.byte	0x00, 0xf4, 0x21, 0x00


	//----- nvinfo : EIATTR_KPARAM_INFO
	.align		4
.L_19:
        /*0018*/ 	.byte	0x04, 0x17
        /*001a*/ 	.short	(.L_21 - .L_20)
.L_20:
        /*001c*/ 	.word	0x00000000
        /*0020*/ 	.short	0x0018
        /*0022*/ 	.short	0x0078
        /*0024*/ 	.byte	0x00, 0xf4, 0x21, 0x00


	//----- nvinfo : EIATTR_KPARAM_INFO
	.align		4
.L_21:
        /*0028*/ 	.byte	0x04, 0x17
        /*002a*/ 	.short	(.L_23 - .L_22)
.L_22:
        /*002c*/ 	.word	0x00000000
        /*0030*/ 	.short	0x0017
        /*0032*/ 	.short	0x0070
        /*0034*/ 	.byte	0x00, 0xf0, 0x11, 0x00


	//----- nvinfo : EIATTR_KPARAM_INFO
	.align		4
.L_23:
        /*0038*/ 	.byte	0x04, 0x17
        /*003a*/ 	.short	(.L_25 - .L_24)
.L_24:
        /*003c*/ 	.word	0x00000000
        /*0040*/ 	.short	0x0016
        /*0042*/ 	.short	0x006c
        /*0044*/ 	.byte	0x00, 0xf0, 0x11, 0x00


	//----- nvinfo : EIATTR_KPARAM_INFO
	.align		4
.L_25:
        /*0048*/ 	.byte	0x04, 0x17
        /*004a*/ 	.short	(.L_27 - .L_26)
.L_26:
        /*004c*/ 	.word	0x00000000
        /*0050*/ 	.short	0x0015
        /*0052*/ 	.short	0x0068
        /*0054*/ 	.byte	0x00, 0xf0, 0x11, 0x00


	//----- nvinfo : EIATTR_KPARAM_INFO
	.align		4
.L_27:
        /*0058*/ 	.byte	0x04, 0x17
        /*005a*/ 	.short	(.L_29 - .L_28)
.L_28:
        /*005c*/ 	.word	0x00000000
        /*0060*/ 	.short	0x0014
        /*0062*/ 	.short	0x0064
        /*0064*/ 	.byte	0x00, 0xf0, 0x11, 0x00


	//----- nvinfo : EIATTR_KPARAM_INFO
	.align		4
.L_29:
        /*0068*/ 	.byte	0x04, 0x17
        /*006a*/ 	.short	(.L_31 - .L_30)
.L_30:
        /*006c*/ 	.word	0x00000000
        /*0070*/ 	.short	0x0013
        /*0072*/ 	.short	0x0060
        /*0074*/ 	.byte	0x00, 0xf0, 0x11, 0x00


	//----- nvinfo : EIATTR_KPARAM_INFO
	.align		4
.L_31:
        /*0078*/ 	.byte	0x04, 0x17
        /*007a*/ 	.short	(.L_33 - .L_32)
.L_32:
        /*007c*/ 	.word	0x00000000
        /*0080*/ 	.short	0x0012
        /*0082*/ 	.short	0x005c
        /*0084*/ 	.byte	0x00, 0xf0, 0x11, 0x00


	//----- nvinfo : EIATTR_KPARAM_INFO
	.align		4
.L_33:
        /*0088*/ 	.byte	0x04, 0x17
        /*008a*/ 	.short	(.L_35 - .L_34)
.L_34:
        /*008c*/ 	.word	0x00000000
        /*0090*/ 	.short	0x0011
        /*0092*/ 	.short	0x0058
        /*0094*/ 	.byte	0x00, 0xf0, 0x11, 0x00


	//----- nvinfo : EIATTR_KPARAM_INFO
	.align		4
.L_35:
        /*0098*/ 	.byte	0x04, 0x17
        /*009a*/ 	.short	(.L_37 - .L_36)
.L_36:
        /*009c*/ 	.word	0x00000000
        /*00a0*/ 	.short	0x0010
        /*00a2*/ 	.short	0x0054
        /*00a4*/ 	.byte	0x00, 0xf0, 0x11, 0x00


	//----- nvinfo : EIATTR_KPARAM_INFO
	.align		4
.L_37:
        /*00a8*/ 	.byte	0x04, 0x17
        /*00aa*/ 	.short	(.L_39 - .L_38)
.L_38:
        /*00ac*/ 	.word	0x00000000
        /*00b0*/ 	.short	0x000f
        /*00b2*/ 	.short	0x0050
        /*00b4*/ 	.byte	0x00, 0xf0, 0x11, 0x00


	//----- nvinfo : EIATTR_KPARAM_INFO
	.align		4
.L_39:
        /*00b8*/ 	.byte	0x04, 0x17
        /*00ba*/ 	.short	(.L_41 - .L_40)
.L_40:
        /*00bc*/ 	.word	0x00000000
        /*00c0*/ 	.short	0x000e
        /*00c2*/ 	.short	0x004c
        /*00c4*/ 	.byte	0x00, 0xf0, 0x11, 0x00


	//----- nvinfo : EIATTR_KPARAM_INFO
	.align		4
.L_41:
        /*00c8*/ 	.byte	0x04, 0x17
        /*00ca*/ 	.short	(.L_43 - .L_42)
.L_42:
        /*00cc*/ 	.word	0x00000000
        /*00d0*/ 	.short	0x000d
        /*00d2*/ 	.short	0x0048
        /*00d4*/ 	.byte	0x00, 0xf0, 0x11, 0x00


	//----- nvinfo : EIATTR_KPARAM_INFO
	.align		4
.L_43:
        /*00d8*/ 	.byte	0x04, 0x17
        /*00da*/ 	.short	(.L_45 - .L_44)
.L_44:
        /*00dc*/ 	.word	0x00000000
        /*00e0*/ 	.short	0x000c
        /*00e2*/ 	.short	0x0044
        /*00e4*/ 	.byte	0x00, 0xf0, 0x11, 0x00


	//----- nvinfo : EIATTR_KPARAM_INFO
	.align		4
.L_45:
        /*00e8*/ 	.byte	0x04, 0x17
        /*00ea*/ 	.short	(.L_47 - .L_46)
.L_46:
        /*00ec*/ 	.word	0x00000000
        /*00f0*/ 	.short	0x000b
        /*00f2*/ 	.short	0x0040
        /*00f4*/ 	.byte	0x00, 0xf0, 0x11, 0x00


	//----- nvinfo : EIATTR_KPARAM_INFO
	.align		4
.L_47:
        /*00f8*/ 	.byte	0x04, 0x17
        /*00fa*/ 	.short	(.L_49 - .L_48)
.L_48:
        /*00fc*/ 	.word	0x00000000
        /*0100*/ 	.short	0x000a
        /*0102*/ 	.short	0x003c
        /*0104*/ 	.byte	0x00, 0xf0, 0x11, 0x00


	//----- nvinfo : EIATTR_KPARAM_INFO
	.align		4
.L_49:
        /*0108*/ 	.byte	0x04, 0x17
        /*010a*/ 	.short	(.L_51 - .L_50)
.L_50:
        /*010c*/ 	.word	0x00000000
        /*0110*/ 	.short	0x0009
        /*0112*/ 	.short	0x0038
        /*0114*/ 	.byte	0x00, 0xf0, 0x11, 0x00


	//----- nvinfo : EIATTR_KPARAM_INFO
	.align		4
.L_51:
        /*0118*/ 	.byte	0x04, 0x17
        /*011a*/ 	.short	(.L_53 - .L_52)
.L_52:
        /*011c*/ 	.word	0x00000000
        /*0120*/ 	.short	0x0008
        /*0122*/ 	.short	0x0034
        /*0124*/ 	.byte	0x00, 0xf0, 0x11, 0x00


	//----- nvinfo : EIATTR_KPARAM_INFO
	.align		4
.L_53:
        /*0128*/ 	.byte	0x04, 0x17
        /*012a*/ 	.short	(.L_55 - .L_54)
.L_54:
        /*012c*/ 	.word	0x00000000
        /*0130*/ 	.short	0x0007
        /*0132*/ 	.short	0x0030
        /*0134*/ 	.byte	0x00, 0xf0, 0x11, 0x00


	//----- nvinfo : EIATTR_KPARAM_INFO
	.align		4
.L_55:
        /*0138*/ 	.byte	0x04, 0x17
        /*013a*/ 	.short	(.L_57 - .L_56)
.L_56:
        /*013c*/ 	.word	0x00000000
        /*0140*/ 	.short	0x0006
        /*0142*/ 	.short	0x002c
        /*0144*/ 	.byte	0x00, 0xf0, 0x11, 0x00


	//----- nvinfo : EIATTR_KPARAM_INFO
	.align		4
.L_57:
        /*0148*/ 	.byte	0x04, 0x17
        /*014a*/ 	.short	(.L_59 - .L_58)
.L_58:
        /*014c*/ 	.word	0x00000000
        /*0150*/ 	.short	0x0005
        /*0152*/ 	.short	0x0028
        /*0154*/ 	.byte	0x00, 0xf0, 0x11, 0x00


	//----- nvinfo : EIATTR_KPARAM_INFO
	.align		4
.L_59:
        /*0158*/ 	.byte	0x04, 0x17
        /*015a*/ 	.short	(.L_61 - .L_60)
.L_60:
        /*015c*/ 	.word	0x00000000
        /*0160*/ 	.short	0x0004
        /*0162*/ 	.short	0x0020
        /*0164*/ 	.byte	0x00, 0xf4, 0x21, 0x00


	//----- nvinfo : EIATTR_KPARAM_INFO
	.align		4
.L_61:
        /*0168*/ 	.byte	0x04, 0x17
        /*016a*/ 	.short	(.L_63 - .L_62)
.L_62:
        /*016c*/ 	.word	0x00000000
        /*0170*/ 	.short	0x0003
        /*0172*/ 	.short	0x0018
        /*0174*/ 	.byte	0x00, 0xf4, 0x21, 0x00


	//----- nvinfo : EIATTR_KPARAM_INFO
	.align		4
.L_63:
        /*0178*/ 	.byte	0x04, 0x17
        /*017a*/ 	.short	(.L_65 - .L_64)
.L_64:
        /*017c*/ 	.word	0x00000000
        /*0180*/ 	.short	0x0002
        /*0182*/ 	.short	0x0010
        /*0184*/ 	.byte	0x00, 0xf4, 0x21, 0x00


	//----- nvinfo : EIATTR_KPARAM_INFO
	.align		4
.L_65:
        /*0188*/ 	.byte	0x04, 0x17
        /*018a*/ 	.short	(.L_67 - .L_66)
.L_66:
        /*018c*/ 	.word	0x00000000
        /*0190*/ 	.short	0x0001
        /*0192*/ 	.short	0x0008
        /*0194*/ 	.byte	0x00, 0xf4, 0x21, 0x00


	//----- nvinfo : EIATTR_KPARAM_INFO
	.align		4
.L_67:
        /*0198*/ 	.byte	0x04, 0x17
        /*019a*/ 	.short	(.L_69 - .L_68)
.L_68:
        /*019c*/ 	.word	0x00000000
        /*01a0*/ 	.short	0x0000
        /*01a2*/ 	.short	0x0000
        /*01a4*/ 	.byte	0x00, 0xf4, 0x21, 0x00


	//----- nvinfo : EIATTR_AT_ENTRY_FRAGMENTS
	.align		4
.L_69:
        /*01a8*/ 	.byte	0x04, 0x4f
        /*01aa*/ 	.short	(.L_71 - .L_70)


	//   ....[0]....
.L_70:
        /*01ac*/ 	.word	0x00000004


	//----- nvinfo : EIATTR_RESERVED_SMEM_USED
	.align		4
.L_71:
        /*01b0*/ 	.byte	0x01, 0x41
	.zero		2


	//----- nvinfo : EIATTR_SPARSE_MMA_MASK
	.align		4
        /*01b4*/ 	.byte	0x03, 0x50
        /*01b6*/ 	.short	0x0000


	//----- nvinfo : EIATTR_TCGEN05_1CTA_USED
	.align		4
        /*01b8*/ 	.byte	0x01, 0x51
	.zero		2


	//----- nvinfo : EIATTR_MAXREG_COUNT
	.align		4
        /*01bc*/ 	.byte	0x03, 0x1b
        /*01be*/ 	.short	0x00ff


	//----- nvinfo : EIATTR_NUM_BARRIERS
	.align		4
        /*01c0*/ 	.byte	0x02, 0x4c
        /*01c2*/ 	.byte	0x01
	.zero		1


	//----- nvinfo : EIATTR_INT_WARP_WIDE_INSTR_OFFSETS
	.align		4
        /*01c4*/ 	.byte	0x04, 0x31
        /*01c6*/ 	.short	(.L_73 - .L_72)


	//   ....[0]....
.L_72:
        /*01c8*/ 	.word	0x00000c90


	//   ....[1]....
        /*01cc*/ 	.word	0x00000cb0


	//   ....[2]....
        /*01d0*/ 	.word	0x00000f50


	//   ....[3]....
        /*01d4*/ 	.word	0x00000ff0


	//   ....[4]....
        /*01d8*/ 	.word	0x00002400


	//   ....[5]....
        /*01dc*/ 	.word	0x00004130


	//   ....[6]....
        /*01e0*/ 	.word	0x00004180


	//----- nvinfo : EIATTR_COOP_GROUP_MASK_REGIDS
	.align		4
.L_73:
        /*01e4*/ 	.byte	0x04, 0x29
        /*01e6*/ 	.short	(.L_75 - .L_74)


	//   ....[0]....
.L_74:
        /*01e8*/ 	.word	0xffffffff


	//   ....[1]....
        /*01ec*/ 	.word	0xffffffff


	//   ....[2]....
        /*01f0*/ 	.word	0xffffffff


	//   ....[3]....
        /*01f4*/ 	.word	0xffffffff


	//   ....[4]....
        /*01f8*/ 	.word	0xffffffff


	//   ....[5]....
        /*01fc*/ 	.word	0xffffffff


	//   ....[6]....
        /*0200*/ 	.word	0xffffffff


	//   ....[7]....
        /*0204*/ 	.word	0xffffffff


	//   ....[8]....
        /*0208*/ 	.word	0xffffffff


	//   ....[9]....
        /*020c*/ 	.word	0xffffffff


	//   ....[10]....
        /*0210*/ 	.word	0xffffffff


	//   ....[11]....
        /*0214*/ 	.word	0xffffffff


	//----- nvinfo : EIATTR_COOP_GROUP_INSTR_OFFSETS
	.align		4
.L_75:
        /*0218*/ 	.byte	0x04, 0x28
        /*021a*/ 	.short	(.L_77 - .L_76)


	//   ....[0]....
.L_76:
        /*021c*/ 	.word	0x00000050


	//   ....[1]....
        /*0220*/ 	.word	0x00000310


	//   ....[2]....
        /*0224*/ 	.word	0x000014f0


	//   ....[3]....
        /*0228*/ 	.word	0x00001820


	//   ....[4]....
        /*022c*/ 	.word	0x00001a70


	//   ....[5]....
        /*0230*/ 	.word	0x00001af0


	//   ....[6]....
        /*0234*/ 	.word	0x00002780


	//   ....[7]....
        /*0238*/ 	.word	0x000027d0


	//   ....[8]....
        /*023c*/ 	.word	0x00002a20


	//   ....[9]....
        /*0240*/ 	.word	0x00002a90


	//   ....[10]....
        /*0244*/ 	.word	0x00003fc0


	//   ....[11]....
        /*0248*/ 	.word	0x00004230


	//----- nvinfo : EIATTR_VRC_CTA_INIT_COUNT
	.align		4
.L_77:
        /*024c*/ 	.byte	0x02, 0x4a
        /*024e*/ 	.byte	0x80
	.zero		1


	//----- nvinfo : EIATTR_MBARRIER_INSTR_OFFSETS
	.align		4
        /*0250*/ 	.byte	0x04, 0x39
        /*0252*/ 	.short	(.L_79 - .L_78)


	//   ....[0]....
.L_78:
        /*0254*/ 	.word	0x00000e80
        /*0258*/ 	.word	0x000000ff
        /*025c*/ 	.word	0x00000000
        /*0260*/ 	.short	0x0100
        /*0262*/ 	.byte	0x11
	.zero		1


	//   ....[1]....
        /*0264*/ 	.word	0x00000fe0
        /*0268*/ 	.word	0x000000ff
        /*026c*/ 	.word	0x00005008
        /*0270*/ 	.short	0x0100
        /*0272*/ 	.byte	0x0c
	.zero		1


	//   ....[2]....
        /*0274*/ 	.word	0x000010b0
        /*0278*/ 	.word	0x000000ff
        /*027c*/ 	.word	0x00003000
        /*0280*/ 	.short	0x0100
        /*0282*/ 	.byte	0x0c
	.zero		1


	//   ....[3]....
        /*0284*/ 	.word	0x00001300
        /*0288*/ 	.word	0x000000ff
        /*028c*/ 	.word	0x00003000
        /*0290*/ 	.short	0x010a
        /*0292*/ 	.byte	0x0c
	.zero		1


	//   ....[4]....
        /*0294*/ 	.word	0x000013e0
        /*0298*/ 	.word	0x000000ff
        /*029c*/ 	.word	0x00003000
        /*02a0*/ 	.short	0x0108
        /*02a2*/ 	.byte	0x0c
	.zero		1


	//   ....[5]....
        /*02a4*/ 	.word	0x000024c0
        /*02a8*/ 	.word	0x000000ff
        /*02ac*/ 	.word	0x00005010
        /*02b0*/ 	.short	0x0100
        /*02b2*/ 	.byte	0x0c
	.zero		1


	//   ....[6]....
        /*02b4*/ 	.word	0x00002640
        /*02b8*/ 	.word	0x000000ff
        /*02bc*/ 	.word	0x00005010
        /*02c0*/ 	.short	0x010a
        /*02c2*/ 	.byte	0x0c
	.zero		1


	//   ....[7]....
        /*02c4*/ 	.word	0x000026a0
        /*02c8*/ 	.word	0x000000ff
        /*02cc*/ 	.word	0x00005010
        /*02d0*/ 	.short	0x0108
        /*02d2*/ 	.byte	0x0c
	.zero		1


	//   ....[8]....
        /*02d4*/ 	.word	0x00002af0
        /*02d8*/ 	.word	0x000000ff
        /*02dc*/ 	.word	0x00000000
        /*02e0*/ 	.short	0x010a
        /*02e2*/ 	.byte	0x11
	.zero		1


	//   ....[9]....
        /*02e4*/ 	.word	0x000031f0
        /*02e8*/ 	.word	0x000000ff
        /*02ec*/ 	.word	0x00000000
        /*02f0*/ 	.short	0x010a
        /*02f2*/ 	.byte	0x11
	.zero		1


	//   ....[10]....
        /*02f4*/ 	.word	0x00003380
        /*02f8*/ 	.word	0x000000ff
        /*02fc*/ 	.word	0x00005000
        /*0300*/ 	.short	0x0108
        /*0302*/ 	.byte	0x0c
	.zero		1


	//   ....[11]....
        /*0304*/ 	.word	0x00003450
        /*0308*/ 	.word	0x000000ff
        /*030c*/ 	.word	0x00005008
        /*0310*/ 	.short	0x0108
        /*0312*/ 	.byte	0x0c
	.zero		1


	//   ....[12]....
        /*0314*/ 	.word	0x00004250
        /*0318*/ 	.word	0x000000ff
        /*031c*/ 	.word	0x00003000
        /*0320*/ 	.short	0x010a
        /*0322*/ 	.byte	0x0c
	.zero		1


	//   ....[13]....
        /*0324*/ 	.word	0x00004280
        /*0328*/ 	.word	0x000000ff
        /*032c*/ 	.word	0x00005010
        /*0330*/ 	.short	0x010a
        /*0332*/ 	.byte	0x0c
	.zero		1


	//   ....[14]....
        /*0334*/ 	.word	0x000042b0
        /*0338*/ 	.word	0x000000ff
        /*033c*/ 	.word	0x00000000
        /*0340*/ 	.short	0x010a
        /*0342*/ 	.byte	0x11
	.zero		1


	//   ....[15]....
        /*0344*/ 	.word	0x000042e0
        /*0348*/ 	.word	0x000000ff
        /*034c*/ 	.word	0x00000000
        /*0350*/ 	.short	0x010a
        /*0352*/ 	.byte	0x11
	.zero		1


	//----- nvinfo : EIATTR_NUM_MBARRIERS
	.align		4
.L_79:
        /*0354*/ 	.byte	0x03, 0x38
        /*0356*/ 	.short	0xffff


	//----- nvinfo : EIATTR_EXIT_INSTR_OFFSETS
	.align		4
        /*0358*/ 	.byte	0x04, 0x1c
        /*035a*/ 	.short	(.L_81 - .L_80)


	//   ....[0]....
.L_80:
        /*035c*/ 	.word	0x00004240


	//----- nvinfo : EIATTR_REQNTID
	.align		4
.L_81:
        /*0360*/ 	.byte	0x04, 0x10
        /*0362*/ 	.short	(.L_83 - .L_82)
.L_82:
        /*0364*/ 	.word	0x00000100
        /*0368*/ 	.word	0x00000001
        /*036c*/ 	.word	0x00000001


	//----- nvinfo : EIATTR_CRS_STACK_SIZE
	.align		4
.L_83:
        /*0370*/ 	.byte	0x04, 0x1e
        /*0372*/ 	.short	(.L_85 - .L_84)
.L_84:
        /*0374*/ 	.word	0x00000000


	//----- nvinfo : EIATTR_CBANK_PARAM_SIZE
	.align		4
.L_85:
        /*0378*/ 	.byte	0x03, 0x19
        /*037a*/ 	.short	0x0088


	//----- nvinfo : EIATTR_PARAM_CBANK
	.align		4
        /*037c*/ 	.byte	0x04, 0x0a
        /*037e*/ 	.short	(.L_87 - .L_86)
	.align		4
.L_86:
        /*0380*/ 	.word	index@(.nv.constant0.attn_fwd)
        /*0384*/ 	.short	0x0380
        /*0386*/ 	.short	0x0088


	//----- nvinfo : EIATTR_SW_WAR
	.align		4
.L_87:
        /*0388*/ 	.byte	0x04, 0x36
        /*038a*/ 	.short	(.L_89 - .L_88)
.L_88:
        /*038c*/ 	.word	0x00000008
.L_89:


//--------------------- .nv.compat                --------------------------
	.section	.nv.compat,"",@"SHT_CUDA_COMPAT_INFO"
	.align	4
        /*0000*/ 	.byte	0x02, 0x02, 0x02, 0x00, 0x02, 0x05, 0x05, 0x00, 0x02, 0x03, 0x00, 0x00, 0x02, 0x06, 0x01, 0x00


//--------------------- .nv.callgraph             --------------------------
	.section	.nv.callgraph,"",@"SHT_CUDA_CALLGRAPH"
	.align	4
	.sectionentsize	8
	.align		4
        /*0000*/ 	.word	0x00000000
	.align		4
        /*0004*/ 	.word	0xffffffff
	.align		4
        /*0008*/ 	.word	0x00000000
	.align		4
        /*000c*/ 	.word	0xfffffffe
	.align		4
        /*0010*/ 	.word	0x00000000
	.align		4
        /*0014*/ 	.word	0xfffffffd
	.align		4
        /*0018*/ 	.word	0x00000000
	.align		4
        /*001c*/ 	.word	0xfffffffc


//--------------------- .nv.constant4             --------------------------
	.section	.nv.constant4,"a",@progbits
	.align	8
	.align		8
.nv.constant4:
        /*0000*/ 	.dword	_$_str


//--------------------- .text.attn_fwd            --------------------------
	.section	.text.attn_fwd,"ax",@progbits
	.align	128
        .global         attn_fwd
        .type           attn_fwd,@function
        .size           attn_fwd,(.L_x_28 - attn_fwd)
        .other          attn_fwd,@"STO_CUDA_ENTRY STV_DEFAULT"
attn_fwd:
.text.attn_fwd:
[----:B------:R-:W0:Y:S01]  /*0000*/  LDC R1, c[0x0][0x37c] ;  /* 0x0000df00ff017b82 */ /* 0x000e220000000800 */
[----:B------:R-:W1:Y:S02]  /*0010*/  S2R R0, SR_TID.X ;  /* 0x0000000000007919 */ /* 0x000e640000002100 */
[----:B-1----:R-:W-:-:S13]  /*0020*/  ISETP.GE.U32.AND P1, PT, R0, 0x20, PT ;  /* 0x000000200000780c */ /* 0x002fda0003f26070 */
[----:B------:R-:W-:Y:S05]  /*0030*/  @P1 BRA `(.L_x_0) ;  /* 0x0000000000b81947 */ /* 0x000fea0003800000 */
[----:B------:R-:W1:Y:S01]  /*0040*/  S2UR UR6, SR_CgaCtaId ;  /* 0x00000000000679c3 */ /* 0x000e620000008800 */
[----:B------:R-:W-:Y:S01]  /*0050*/  NOP ;  /* 0x0000000000007918 */ /* 0x000fe20000000000 */
[----:B------:R-:W-:Y:S02]  /*0060*/  UMOV UR4, 0x40 ;  /* 0x0000004000047882 */ /* 0x000fe40000000000 */
[----:B-1----:R-:W-:-:S09]  /*0070*/  ULEA UR4, UR6, UR4, 0x18 ;  /* 0x0000000406047291 */ /* 0x002fd2000f8ec0ff */
[----:B------:R-:W1:Y:S01]  /*0080*/  LDS.U8 R2, [UR4] ;  /* 0x00000004ff027984 */ /* 0x000e620008000000 */
[----:B------:R-:W-:Y:S02]  /*0090*/  UMOV UR4, 0x400 ;  /* 0x0000040000047882 */ /* 0x000fe40000000000 */
[----:B------:R-:W-:Y:S01]  /*00a0*/  ULEA UR4, UR6, UR4, 0x18 ;  /* 0x0000000406047291 */ /* 0x000fe2000f8ec0ff */
[----:B-1----:R-:W-:-:S13]  /*00b0*/  ISETP.NE.AND P0, PT, R2, RZ, PT ;  /* 0x000000ff0200720c */ /* 0x002fda0003f05270 */
[----:B------:R-:W-:Y:S05]  /*00c0*/  @P0 BRA `(.L_x_1) ;  /* 0x00000000007c0947 */ /* 0x000fea0003800000 */
[----:B------:R-:W-:-:S13]  /*00d0*/  ELECT P0, URZ, PT ;  /* 0x0000000000ff782f */ /* 0x000fda0003800000 */
[----:B------:R-:W-:Y:S05]  /*00e0*/  @!P0 BRA `(.L_x_2) ;  /* 0x0000000000848947 */ /* 0x000fea0003800000 */
[----:B------:R-:W-:Y:S01]  /*00f0*/  UMOV UR5, 0x4 ;  /* 0x0000000400057882 */ /* 0x000fe20000000000 */
[----:B------:R-:W-:Y:S02]  /*0100*/  IMAD.MOV.U32 R5, RZ, RZ, 0x1 ;  /* 0x00000001ff057424 */ /* 0x000fe400078e00ff */
[----:B------:R-:W-:Y:S02]  /*0110*/  IMAD.MOV.U32 R3, RZ, RZ, 0xf ;  /* 0x0000000fff037424 */ /* 0x000fe400078e00ff */
[----:B------:R-:W-:Y:S04]  /*0120*/  DEPBAR.LE SB1, 0x36 ;  /* 0x00009d800000791a */ /* 0x000fe80000000000 */
[----:B------:R-:W1:Y:S02]  /*0130*/  UTCATOMSWS.FIND_AND_SET.ALIGN UP0, UR5, UR5 ;  /* 0x00000005000575e3 */ /* 0x000e640008000800 */
[----:B-1----:R-:W-:-:S04]  /*0140*/  PLOP3.LUT P0, PT, PT, PT, UP0, 0x80, 0x8 ;  /* 0x000000000008781c */ /* 0x002fc80003f0f008 */
[----:B------:R-:W-:-:S04]  /*0150*/  SEL R2, RZ, 0xffffffff, !P0 ;  /* 0xffffffffff027807 */ /* 0x000fc80004000000 */
[----:B------:R-:W-:Y:S01]  /*0160*/  ISETP.NE.AND P0, PT, R2, RZ, PT ;  /* 0x000000ff0200720c */ /* 0x000fe20003f05270 */
[----:B------:R-:W-:-:S12]  /*0170*/  IMAD.U32 R2, RZ, RZ, UR5 ;  /* 0x00000005ff027e24 */ /* 0x000fd8000f8e00ff */
[----:B------:R-:W-:Y:S05]  /*0180*/  @P0 BRA `(.L_x_3) ;  /* 0x0000000000240947 */ /* 0x000fea0003800000 */
.L_x_4:
[----:B------:R-:W-:Y:S05]  /*0190*/  NANOSLEEP 0x64 ;  /* 0x000000640000795d */ /* 0x000fea0003800000 */
[----:B------:R-:W-:-:S05]  /*01a0*/  UMOV UR5, 0x4 ;  /* 0x0000000400057882 */ /* 0x000fca0000000000 */
[----:B------:R-:W-:Y:S04]  /*01b0*/  DEPBAR.LE SB1, 0x36 ;  /* 0x00009d800000791a */ /* 0x000fe80000000000 */
[----:B------:R-:W1:Y:S02]  /*01c0*/  UTCATOMSWS.FIND_AND_SET.ALIGN UP0, UR5, UR5 ;  /* 0x00000005000575e3 */ /* 0x000e640008000800 */
[----:B-1----:R-:W-:-:S04]  /*01d0*/  PLOP3.LUT P0, PT, PT, PT, UP0, 0x80, 0x8 ;  /* 0x000000000008781c */ /* 0x002fc80003f0f008 */
[----:B------:R-:W-:-:S04]  /*01e0*/  SEL R2, RZ, 0xffffffff, !P0 ;  /* 0xffffffffff027807 */ /* 0x000fc80004000000 */
[----:B------:R-:W-:Y:S01]  /*01f0*/  ISETP.NE.AND P0, PT, R2, RZ, PT ;  /* 0x000000ff0200720c */ /* 0x000fe20003f05270 */
[----:B------:R-:W-:-:S12]  /*0200*/  IMAD.U32 R2, RZ, RZ, UR5 ;  /* 0x00000005ff027e24 */ /* 0x000fd8000f8e00ff */
[----:B------:R-:W-:Y:S05]  /*0210*/  @!P0 BRA `(.L_x_4) ;  /* 0xfffffffc00dc8947 */ /* 0x000fea000383ffff */
.L_x_3:
[C---:B------:R-:W-:Y:S01]  /*0220*/  IADD3 R4, PT, PT, R2.reuse, 0x10, RZ ;  /* 0x0000001002047810 */ /* 0x040fe20007ffe0ff */
[----:B------:R-:W-:Y:S01]  /*0230*/  UMOV UR5, 0x50 ;  /* 0x0000005000057882 */ /* 0x000fe20000000000 */
[----:B------:R-:W-:Y:S01]  /*0240*/  SHF.L.U32 R3, R3, R2, RZ ;  /* 0x0000000203037219 */ /* 0x000fe200000006ff */
[----:B------:R-:W-:Y:S01]  /*0250*/  ULEA UR5, UR6, UR5, 0x18 ;  /* 0x0000000506057291 */ /* 0x000fe2000f8ec0ff */
[----:B------:R-:W-:Y:S01]  /*0260*/  SHF.L.U32 R4, R5, R4, RZ ;  /* 0x0000000405047219 */ /* 0x000fe200000006ff */
[----:B------:R-:W-:-:S03]  /*0270*/  IMAD.SHL.U32 R2, R2, 0x20, RZ ;  /* 0x0000002002027824 */ /* 0x000fc600078e00ff */
[----:B------:R-:W-:-:S05]  /*0280*/  LOP3.LUT R3, R4, R3, RZ, 0xfc, !PT ;  /* 0x0000000304037212 */ /* 0x000fca00078efcff */
[----:B------:R1:W-:Y:S04]  /*0290*/  ATOMS.OR RZ, [UR5], R3 ;  /* 0x00000003ffff798c */ /* 0x0003e8000b000005 */
[----:B------:R1:W-:Y:S01]  /*02a0*/  STS [UR4], R2 ;  /* 0x00000002ff007988 */ /* 0x0003e20008000804 */
[----:B------:R-:W-:Y:S05]  /*02b0*/  BRA `(.L_x_2) ;  /* 0x0000000000107947 */ /* 0x000fea0003800000 */
.L_x_1:
[----:B------:R-:W-:-:S05]  /*02c0*/  IMAD.MOV.U32 R2, RZ, RZ, -0x1 ;  /* 0xffffffffff027424 */ /* 0x000fca00078e00ff */
[----:B------:R1:W-:Y:S02]  /*02d0*/  STS [UR4], R2 ;  /* 0x00000002ff007988 */ /* 0x0003e40008000804 */
[----:B-1----:R-:W-:-:S07]  /*02e0*/  MOV R2, 0x300 ;  /* 0x0000030000027802 */ /* 0x002fce0000000f00 */
[----:B0-----:R-:W-:Y:S05]  /*02f0*/  CALL.REL.NOINC `($__internal_1_$__cuda_sm10x_tcgen05_guardrail_trap_phase_invalid_during_alloc) ;  /* 0x0000004000107944 */ /* 0x001fea0003c00000 */
.L_x_2:
[----:B------:R-:W-:Y:S05]  /*0300*/  WARPSYNC.ALL ;  /* 0x0000000000007948 */ /* 0x000fea0003800000 */
[----:B------:R-:W-:Y:S01]  /*0310*/  NOP ;  /* 0x0000000000007918 */ /* 0x000fe20000000000 */
.L_x_0:
[----:B-1----:R-:W1:Y:S01]  /*0320*/  S2R R2, SR_CTAID.X ;  /* 0x0000000000027919 */ /* 0x002e620000002500 */
[----:B------:R-:W2:Y:S01]  /*0330*/  S2UR UR9, SR_CTAID.Y ;  /* 0x00000000000979c3 */ /* 0x000ea20000002600 */
[----:B------:R-:W2:Y:S01]  /*0340*/  LDCU.64 UR4, c[0x0][0x3b0] ;  /* 0x00007600ff0477ac */ /* 0x000ea20008000a00 */
[----:B------:R-:W-:Y:S02]  /*0350*/  LOP3.LUT R13, R0, 0x3f, RZ, 0xc0, !PT ;  /* 0x0000003f000d7812 */ /* 0x000fe400078ec0ff */
[----:B------:R-:W-:Y:S01]  /*0360*/  SHF.R.U32.HI R14, RZ, 0x6, R0 ;  /* 0x00000006ff0e7819 */ /* 0x000fe20000011600 */
[----:B------:R-:W-:Y:S01]  /*0370*/  UMOV UR12, 0x400 ;  /* 0x00000400000c7882 */ /* 0x000fe20000000000 */
[----:B------:R-:W3:Y:S02]  /*0380*/  LDCU.64 UR30, c[0x0][0x358] ;  /* 0x00006b00ff1e77ac */ /* 0x000ee40008000a00 */
[----:B------:R-:W4:Y:S01]  /*0390*/  LDC R36, c[0x0][0x3b8] ;  /* 0x0000ee00ff247b82 */ /* 0x000f220000000800 */
[----:B------:R-:W-:-:S07]  /*03a0*/  SGXT.U32 R14, R14, 0x2 ;  /* 0x000000020e0e781a */ /* 0x000fce0000000000 */
[----:B------:R-:W0:Y:S08]  /*03b0*/  S2UR UR6, SR_CgaCtaId ;  /* 0x00000000000679c3 */ /* 0x000e300000008800 */
[----:B------:R-:W3:Y:S01]  /*03c0*/  LDC.64 R32, c[0x0][0x380] ;  /* 0x0000e000ff207b82 */ /* 0x000ee20000000a00 */
[----:B--2---:R-:W-:-:S04]  /*03d0*/  UIMAD UR4, UR9, UR4, URZ ;  /* 0x00000004090472a4 */ /* 0x004fc8000f8e02ff */
[----:B------:R-:W-:Y:S01]  /*03e0*/  USHF.L.U32 UR7, UR4, 0x1, URZ ;  /* 0x0000000104077899 */ /* 0x000fe200080006ff */
[----:B-1----:R-:W-:Y:S02]  /*03f0*/  IMAD R2, R2, 0x40, R13 ;  /* 0x0000004002027824 */ /* 0x002fe400078e020d */
[----:B----4-:R-:W-:Y:S02]  /*0400*/  IMAD R7, R14, R36, RZ ;  /* 0x000000240e077224 */ /* 0x010fe400078e02ff */
[----:B------:R-:W-:Y:S01]  /*0410*/  IMAD R3, R2, UR5, RZ ;  /* 0x0000000502037c24 */ /* 0x000fe2000f8e02ff */
[----:B------:R-:W-:-:S03]  /*0420*/  UIMAD.WIDE UR4, UR4, 0x2, URZ ;  /* 0x00000002040478a5 */ /* 0x000fc6000f8e02ff */
[C---:B------:R-:W-:Y:S01]  /*0430*/  IMAD.SHL.U32 R5, R3.reuse, 0x2, RZ ;  /* 0x0000000203057824 */ /* 0x040fe200078e00ff */
[----:B0-----:R-:W-:Y:S01]  /*0440*/  ULEA UR12, UR6, UR12, 0x18 ;  /* 0x0000000c060c7291 */ /* 0x001fe2000f8ec0ff */
[----:B------:R-:W-:Y:S01]  /*0450*/  BAR.SYNC.DEFER_BLOCKING 0x0 ;  /* 0x0000000000007b1d */ /* 0x000fe20000010000 */
[----:B------:R-:W-:Y:S01]  /*0460*/  IMAD.HI R4, R3, 0x2, RZ ;  /* 0x0000000203047827 */ /* 0x000fe200078e02ff */
[----:B------:R-:W-:-:S04]  /*0470*/  LEA R3, R36, R7, 0x2 ;  /* 0x0000000724037211 */ /* 0x000fc800078e10ff */
[----:B------:R-:W0:Y:S01]  /*0480*/  LDCU UR4, c[0x0][0x3c8] ;  /* 0x00007900ff0477ac */ /* 0x000e220008000800 */
[----:B---3--:R-:W-:Y:S01]  /*0490*/  IADD3 R32, P0, P2, R5, UR7, R32 ;  /* 0x0000000705207c10 */ /* 0x008fe2000fa1e020 */
[----:B------:R-:W-:-:S03]  /*04a0*/  IMAD R8, R36, 0x4, R3 ;  /* 0x0000000424087824 */ /* 0x000fc600078e0203 */
[----:B------:R-:W-:Y:S01]  /*04b0*/  IADD3.X R34, PT, PT, R4, UR5, R33, P0, P2 ;  /* 0x0000000504227c10 */ /* 0x000fe200087e4421 */
[----:B------:R-:W-:Y:S01]  /*04c0*/  IMAD R9, R36, 0x4, R8 ;  /* 0x0000000424097824 */ /* 0x000fe200078e0208 */
[CC--:B------:R-:W-:Y:S02]  /*04d0*/  LEA R4, P0, R7.reuse, R32.reuse, 0x1 ;  /* 0x0000002007047211 */ /* 0x0c0fe400078008ff */
[----:B------:R-:W-:Y:S02]  /*04e0*/  LEA R6, P2, R8, R32, 0x1 ;  /* 0x0000002008067211 */ /* 0x000fe400078408ff */
[----:B------:R-:W-:Y:S02]  /*04f0*/  LEA.HI.X.SX32 R5, R7, R34, 0x1, P0 ;  /* 0x0000002207057211 */ /* 0x000fe400000f0eff */
[C---:B------:R-:W-:Y:S01]  /*0500*/  LEA R10, P0, R3.reuse, R32, 0x1 ;  /* 0x00000020030a7211 */ /* 0x040fe200078008ff */
[----:B------:R-:W1:Y:S01]  /*0510*/  LDS R30, [UR12] ;  /* 0x0000000cff1e7984 */ /* 0x000e620008000800 */
[----:B------:R-:W-:Y:S01]  /*0520*/  IMAD R12, R36, 0x4, R9 ;  /* 0x00000004240c7824 */ /* 0x000fe200078e0209 */
[-C--:B------:R-:W-:Y:S01]  /*0530*/  LEA.HI.X.SX32 R7, R8, R34.reuse, 0x1, P2 ;  /* 0x0000002208077211 */ /* 0x080fe200010f0eff */
[----:B------:R-:W-:Y:S01]  /*0540*/  BAR.SYNC.DEFER_BLOCKING 0x0 ;  /* 0x0000000000007b1d */ /* 0x000fe20000010000 */
[----:B------:R-:W-:-:S02]  /*0550*/  LEA.HI.X.SX32 R11, R3, R34, 0x1, P0 ;  /* 0x00000022030b7211 */ /* 0x000fc400000f0eff */
[----:B------:R-:W-:Y:S01]  /*0560*/  LEA R16, P0, R9, R32, 0x1 ;  /* 0x0000002009107211 */ /* 0x000fe200078008ff */
[----:B------:R-:W-:-:S03]  /*0570*/  IMAD R15, R36, 0x4, R12 ;  /* 0x00000004240f7824 */ /* 0x000fc600078e020c */
[----:B------:R-:W-:Y:S02]  /*0580*/  LEA.HI.X.SX32 R17, R9, R34, 0x1, P0 ;  /* 0x0000002209117211 */ /* 0x000fe400000f0eff */
[----:B------:R-:W-:-:S04]  /*0590*/  LEA R8, P0, R12, R32, 0x1 ;  /* 0x000000200c087211 */ /* 0x000fc800078008ff */
[----:B------:R-:W-:Y:S02]  /*05a0*/  LEA.HI.X.SX32 R9, R12, R34, 0x1, P0 ;  /* 0x000000220c097211 */ /* 0x000fe400000f0eff */
[----:B------:R-:W-:Y:S02]  /*05b0*/  LEA R12, R36, R15, 0x2 ;  /* 0x0000000f240c7211 */ /* 0x000fe400078e10ff */
[----:B------:R-:W-:-:S03]  /*05c0*/  LEA R18, P0, R15, R32, 0x1 ;  /* 0x000000200f127211 */ /* 0x000fc600078008ff */
[----:B------:R-:W-:Y:S01]  /*05d0*/  IMAD R23, R36, 0x4, R12 ;  /* 0x0000000424177824 */ /* 0x000fe200078e020c */
[----:B------:R-:W-:Y:S01]  /*05e0*/  LEA.HI.X.SX32 R19, R15, R34, 0x1, P0 ;  /* 0x000000220f137211 */ /* 0x000fe200000f0eff */
[----:B------:R2:W5:Y:S03]  /*05f0*/  LDG.E.U16 R3, desc[UR30][R10.64] ;  /* 0x0000001e0a037981 */ /* 0x000566000c1e1500 */
[CC--:B------:R-:W-:Y:S02]  /*0600*/  LEA R22, P0, R23.reuse, R32.reuse, 0x1 ;  /* 0x0000002017167211 */ /* 0x0c0fe400078008ff */
[----:B------:R-:W-:Y:S01]  /*0610*/  LEA R20, P2, R12, R32, 0x1 ;  /* 0x000000200c147211 */ /* 0x000fe200078408ff */
[----:B------:R-:W5:Y:S04]  /*0620*/  LDG.E.U16 R8, desc[UR30][R8.64] ;  /* 0x0000001e08087981 */ /* 0x000f68000c1e1500 */
[----:B------:R-:W5:Y:S01]  /*0630*/  LDG.E.U16 R6, desc[UR30][R6.64] ;  /* 0x0000001e06067981 */ /* 0x000f62000c1e1500 */
[----:B--2---:R-:W-:Y:S01]  /*0640*/  IMAD R11, R36, 0x4, R23 ;  /* 0x00000004240b7824 */ /* 0x004fe200078e0217 */
[----:B------:R-:W-:-:S02]  /*0650*/  LEA.HI.X.SX32 R23, R23, R34, 0x1, P0 ;  /* 0x0000002217177211 */ /* 0x000fc400000f0eff */
[----:B------:R-:W5:Y:S01]  /*0660*/  LDG.E.U16 R4, desc[UR30][R4.64] ;  /* 0x0000001e04047981 */ /* 0x000f62000c1e1500 */
[----:B------:R-:W-:Y:S01]  /*0670*/  LEA.HI.X.SX32 R21, R12, R34, 0x1, P2 ;  /* 0x000000220c157211 */ /* 0x000fe200010f0eff */
[C---:B------:R-:W-:Y:S01]  /*0680*/  IMAD R12, R36.reuse, 0x4, R11 ;  /* 0x00000004240c7824 */ /* 0x040fe200078e020b */
[C---:B------:R-:W-:Y:S01]  /*0690*/  LEA R24, P0, R11.reuse, R32, 0x1 ;  /* 0x000000200b187211 */ /* 0x040fe200078008ff */
[----:B------:R-:W5:Y:S03]  /*06a0*/  LDG.E.U16 R9, desc[UR30][R22.64] ;  /* 0x0000001e16097981 */ /* 0x000f66000c1e1500 */
[----:B------:R-:W-:Y:S01]  /*06b0*/  LEA.HI.X.SX32 R25, R11, R34, 0x1, P0 ;  /* 0x000000220b197211 */ /* 0x000fe200000f0eff */
[C---:B------:R-:W-:Y:S01]  /*06c0*/  IMAD R11, R36.reuse, 0x4, R12 ;  /* 0x00000004240b7824 */ /* 0x040fe200078e020c */
[----:B------:R2:W5:Y:S04]  /*06d0*/  LDG.E.U16 R10, desc[UR30][R20.64] ;  /* 0x0000001e140a7981 */ /* 0x000568000c1e1500 */
[----:B------:R-:W-:Y:S01]  /*06e0*/  LEA R15, R36, R11, 0x2 ;  /* 0x0000000b240f7211 */ /* 0x000fe200078e10ff */
[----:B------:R3:W5:Y:S01]  /*06f0*/  LDG.E.U16 R7, desc[UR30][R18.64] ;  /* 0x0000001e12077981 */ /* 0x000762000c1e1500 */
[----:B------:R-:W-:-:S03]  /*0700*/  LEA R26, P0, R12, R32, 0x1 ;  /* 0x000000200c1a7211 */ /* 0x000fc600078008ff */
[----:B------:R4:W5:Y:S01]  /*0710*/  LDG.E.U16 R5, desc[UR30][R16.64] ;  /* 0x0000001e10057981 */ /* 0x000962000c1e1500 */
[----:B--2---:R-:W-:Y:S01]  /*0720*/  IMAD R21, R36, 0x4, R15 ;  /* 0x0000000424157824 */ /* 0x004fe200078e020f */
[----:B------:R-:W-:Y:S02]  /*0730*/  LEA.HI.X.SX32 R27, R12, R34, 0x1, P0 ;  /* 0x000000220c1b7211 */ /* 0x000fe400000f0eff */
[----:B------:R2:W5:Y:S01]  /*0740*/  LDG.E.U16 R12, desc[UR30][R24.64] ;  /* 0x0000001e180c7981 */ /* 0x000562000c1e1500 */
[----:B------:R-:W-:Y:S01]  /*0750*/  IMAD R23, R36, 0x4, R21 ;  /* 0x0000000424177824 */ /* 0x000fe200078e0215 */
[----:B---3--:R-:W-:-:S03]  /*0760*/  LEA R18, P0, R15, R32, 0x1 ;  /* 0x000000200f127211 */ /* 0x008fc600078008ff */
[C---:B------:R-:W-:Y:S01]  /*0770*/  IMAD R28, R36.reuse, 0x4, R23 ;  /* 0x00000004241c7824 */ /* 0x040fe200078e0217 */
[----:B------:R-:W-:Y:S02]  /*0780*/  LEA.HI.X.SX32 R19, R15, R34, 0x1, P0 ;  /* 0x000000220f137211 */ /* 0x000fe400000f0eff */
[-C--:B------:R-:W-:Y:S01]  /*0790*/  LEA R20, P0, R21, R32.reuse, 0x1 ;  /* 0x0000002015147211 */ /* 0x080fe200078008ff */
[----:B------:R-:W-:Y:S02]  /*07a0*/  IMAD R29, R36, 0x4, R28 ;  /* 0x00000004241d7824 */ /* 0x000fe400078e021c */
[----:B------:R-:W3:Y:S01]  /*07b0*/  LDC.64 R36, c[0x0][0x3c0] ;  /* 0x0000f000ff247b82 */ /* 0x000ee20000000a00 */
[----:B----4-:R-:W-:Y:S01]  /*07c0*/  LEA R16, P2, R11, R32, 0x1 ;  /* 0x000000200b107211 */ /* 0x010fe200078408ff */
[----:B------:R-:W5:Y:S01]  /*07d0*/  LDG.E.U16 R15, desc[UR30][R18.64] ;  /* 0x0000001e120f7981 */ /* 0x000f62000c1e1500 */
[----:B------:R-:W-:Y:S02]  /*07e0*/  LEA.HI.X.SX32 R21, R21, R34, 0x1, P0 ;  /* 0x0000002215157211 */ /* 0x000fe400000f0eff */
[----:B------:R-:W-:-:S02]  /*07f0*/  LEA R22, P0, R23, R32, 0x1 ;  /* 0x0000002017167211 */ /* 0x000fc400078008ff */
[-C--:B------:R-:W-:Y:S02]  /*0800*/  LEA.HI.X.SX32 R17, R11, R34.reuse, 0x1, P2 ;  /* 0x000000220b117211 */ /* 0x080fe400010f0eff */
[----:B------:R4:W5:Y:S01]  /*0810*/  LDG.E.U16 R11, desc[UR30][R26.64] ;  /* 0x0000001e1a0b7981 */ /* 0x000962000c1e1500 */
[----:B------:R-:W-:Y:S02]  /*0820*/  LEA.HI.X.SX32 R23, R23, R34, 0x1, P0 ;  /* 0x0000002217177211 */ /* 0x000fe400000f0eff */
[CC--:B--2---:R-:W-:Y:S01]  /*0830*/  LEA R24, P2, R28.reuse, R32.reuse, 0x1 ;  /* 0x000000201c187211 */ /* 0x0c4fe200078408ff */
[----:B------:R0:W5:Y:S01]  /*0840*/  LDG.E.U16 R16, desc[UR30][R16.64] ;  /* 0x0000001e10107981 */ /* 0x000162000c1e1500 */
[C---:B----4-:R-:W-:Y:S02]  /*0850*/  LEA R26, P0, R29.reuse, R32, 0x1 ;  /* 0x000000201d1a7211 */ /* 0x050fe400078008ff */
[-C--:B------:R-:W-:Y:S02]  /*0860*/  LEA.HI.X.SX32 R25, R28, R34.reuse, 0x1, P2 ;  /* 0x000000221c197211 */ /* 0x080fe400010f0eff */
[----:B------:R-:W-:Y:S01]  /*0870*/  LEA.HI.X.SX32 R27, R29, R34, 0x1, P0 ;  /* 0x000000221d1b7211 */ /* 0x000fe200000f0eff */
[----:B---3--:R-:W-:Y:S01]  /*0880*/  IMAD R18, R14, R37, RZ ;  /* 0x000000250e127224 */ /* 0x008fe200078e02ff */
[----:B------:R-:W2:Y:S01]  /*0890*/  LDC.64 R34, c[0x0][0x388] ;  /* 0x0000e200ff227b82 */ /* 0x000ea20000000a00 */
[----:B------:R3:W5:Y:S01]  /*08a0*/  LDG.E.U16 R28, desc[UR30][R20.64] ;  /* 0x0000001e141c7981 */ /* 0x000762000c1e1500 */
[----:B0-----:R-:W-:-:S02]  /*08b0*/  IMAD R17, R13, UR4, RZ ;  /* 0x000000040d117c24 */ /* 0x001fc4000f8e02ff */
[----:B------:R-:W-:Y:S01]  /*08c0*/  IMAD R36, R36, UR9, RZ ;  /* 0x0000000924247c24 */ /* 0x000fe2000f8e02ff */
[----:B------:R0:W5:Y:S01]  /*08d0*/  LDG.E.U16 R29, desc[UR30][R22.64] ;  /* 0x0000001e161d7981 */ /* 0x000162000c1e1500 */
[----:B------:R-:W-:-:S03]  /*08e0*/  SHF.R.U32.HI R19, RZ, 0x5, R0 ;  /* 0x00000005ff137819 */ /* 0x000fc60000011600 */
[----:B------:R4:W5:Y:S01]  /*08f0*/  LDG.E.U16 R32, desc[UR30][R24.64] ;  /* 0x0000001e18207981 */ /* 0x000962000c1e1500 */
[----:B---3--:R-:W-:Y:S01]  /*0900*/  IMAD R20, R37, 0x4, R18 ;  /* 0x0000000425147824 */ /* 0x008fe200078e0212 */
[----:B------:R-:W-:Y:S01]  /*0910*/  SHF.L.U32 R14, R17, 0x1, RZ ;  /* 0x00000001110e7819 */ /* 0x000fe200000006ff */
[----:B------:R-:W-:Y:S01]  /*0920*/  IMAD.SHL.U32 R13, R36, 0x2, RZ ;  /* 0x00000002240d7824 */ /* 0x000fe200078e00ff */
[----:B------:R3:W5:Y:S01]  /*0930*/  LDG.E.U16 R27, desc[UR30][R26.64] ;  /* 0x0000001e1a1b7981 */ /* 0x000762000c1e1500 */
[----:B0-----:R-:W-:Y:S02]  /*0940*/  IMAD R22, R37, 0x4, R20 ;  /* 0x0000000425167824 */ /* 0x001fe400078e0214 */
[----:B------:R-:W-:-:S04]  /*0950*/  IMAD.HI R17, R17, 0x2, RZ ;  /* 0x0000000211117827 */ /* 0x000fc800078e02ff */
[C---:B----4-:R-:W-:Y:S02]  /*0960*/  IMAD R24, R37.reuse, 0x4, R22 ;  /* 0x0000000425187824 */ /* 0x050fe400078e0216 */
[----:B------:R-:W-:Y:S01]  /*0970*/  IMAD.HI R36, R36, 0x2, RZ ;  /* 0x0000000224247827 */ /* 0x000fe200078e02ff */
[----:B--2---:R-:W-:Y:S02]  /*0980*/  IADD3 R43, P0, P2, R14, R34, R13 ;  /* 0x000000220e2b7210 */ /* 0x004fe40007a1e00d */
[----:B------:R-:W-:Y:S01]  /*0990*/  LOP3.LUT R14, R0, 0xc0, RZ, 0xc0, !PT ;  /* 0x000000c0000e7812 */ /* 0x000fe200078ec0ff */
[----:B---3--:R-:W-:Y:S01]  /*09a0*/  IMAD R26, R37, 0x4, R24 ;  /* 0x00000004251a7824 */ /* 0x008fe200078e0218 */
[----:B------:R-:W-:Y:S02]  /*09b0*/  R2UR UR20, R19 ;  /* 0x00000000131472ca */ /* 0x000fe400000e0000 */
[----:B-1----:R-:W-:Y:S02]  /*09c0*/  R2UR UR13, R30 ;  /* 0x000000001e0d72ca */ /* 0x002fe400000e0000 */
[----:B------:R-:W-:-:S02]  /*09d0*/  IADD3.X R19, PT, PT, R17, R35, R36, P0, P2 ;  /* 0x0000002311137210 */ /* 0x000fc400007e4424 */
[C---:B------:R-:W-:Y:S02]  /*09e0*/  LEA R64, P0, R18.reuse, R43, 0x1 ;  /* 0x0000002b12407211 */ /* 0x040fe400078008ff */
[----:B------:R-:W-:Y:S01]  /*09f0*/  SHF.R.U32.HI R30, RZ, 0x2, R14 ;  /* 0x00000002ff1e7819 */ /* 0x000fe2000001160e */
[----:B------:R-:W-:Y:S01]  /*0a00*/  IMAD R14, R37, 0x4, R26 ;  /* 0x00000004250e7824 */ /* 0x000fe200078e021a */
[----:B------:R-:W-:-:S03]  /*0a10*/  LEA.HI.X.SX32 R65, R18, R19, 0x1, P0 ;  /* 0x0000001312417211 */ /* 0x000fc600000f0eff */
[C---:B------:R-:W-:Y:S01]  /*0a20*/  IMAD R18, R37.reuse, 0x4, R14 ;  /* 0x0000000425127824 */ /* 0x040fe200078e020e */
[-C--:B------:R-:W-:Y:S02]  /*0a30*/  LEA R62, P2, R20, R43.reuse, 0x1 ;  /* 0x0000002b143e7211 */ /* 0x080fe400078408ff */
[-C--:B------:R-:W-:Y:S01]  /*0a40*/  LEA R58, P0, R22, R43.reuse, 0x1 ;  /* 0x0000002b163a7211 */ /* 0x080fe200078008ff */
[----:B------:R-:W-:Y:S01]  /*0a50*/  IMAD R17, R37, 0x4, R18 ;  /* 0x0000000425117824 */ /* 0x000fe200078e0212 */
[----:B------:R-:W-:Y:S02]  /*0a60*/  LEA R56, P3, R24, R43, 0x1 ;  /* 0x0000002b18387211 */ /* 0x000fe400078608ff */
[-C--:B------:R-:W-:Y:S02]  /*0a70*/  LEA.HI.X.SX32 R63, R20, R19.reuse, 0x1, P2 ;  /* 0x00000013143f7211 */ /* 0x080fe400010f0eff */
[-C--:B------:R-:W-:Y:S02]  /*0a80*/  LEA.HI.X.SX32 R59, R22, R19.reuse, 0x1, P0 ;  /* 0x00000013163b7211 */ /* 0x080fe400000f0eff */
[----:B------:R-:W-:-:S02]  /*0a90*/  LEA.HI.X.SX32 R57, R24, R19, 0x1, P3 ;  /* 0x0000001318397211 */ /* 0x000fc400018f0eff */
[----:B------:R-:W-:Y:S02]  /*0aa0*/  SHF.L.U32 R13, R0, 0x1, RZ ;  /* 0x00000001000d7819 */ /* 0x000fe400000006ff */
[-C--:B------:R-:W-:Y:S02]  /*0ab0*/  LEA R54, P0, R26, R43.reuse, 0x1 ;  /* 0x0000002b1a367211 */ /* 0x080fe400078008ff */
[-C--:B------:R-:W-:Y:S02]  /*0ac0*/  LEA R52, P2, R14, R43.reuse, 0x1 ;  /* 0x0000002b0e347211 */ /* 0x080fe400078408ff */
[-C--:B------:R-:W-:Y:S02]  /*0ad0*/  LEA R50, P3, R18, R43.reuse, 0x1 ;  /* 0x0000002b12327211 */ /* 0x080fe400078608ff */
[----:B------:R-:W-:Y:S02]  /*0ae0*/  LEA R42, P4, R17, R43, 0x1 ;  /* 0x0000002b112a7211 */ /* 0x000fe400078808ff */
[----:B------:R-:W-:-:S02]  /*0af0*/  LEA.HI.X.SX32 R55, R26, R19, 0x1, P0 ;  /* 0x000000131a377211 */ /* 0x000fc400000f0eff */
[-C--:B------:R-:W-:Y:S02]  /*0b00*/  LEA.HI.X.SX32 R53, R14, R19.reuse, 0x1, P2 ;  /* 0x000000130e357211 */ /* 0x080fe400010f0eff */
[-C--:B------:R-:W-:Y:S02]  /*0b10*/  LEA.HI.X.SX32 R51, R18, R19.reuse, 0x1, P3 ;  /* 0x0000001312337211 */ /* 0x080fe400018f0eff */
[----:B------:R-:W-:Y:S02]  /*0b20*/  LEA.HI.X.SX32 R43, R17, R19, 0x1, P4 ;  /* 0x00000013112b7211 */ /* 0x000fe400020f0eff */
[----:B------:R-:W-:Y:S01]  /*0b30*/  LOP3.LUT R23, R30, 0x1fe, R13, 0x78, !PT ;  /* 0x000001fe1e177812 */ /* 0x000fe200078e780d */
[----:B------:R-:W-:Y:S06]  /*0b40*/  @P1 BRA `(.L_x_5) ;  /* 0x0000000000181947 */ /* 0x000fec0003800000 */
[----:B------:R-:W-:Y:S01]  /*0b50*/  ELECT P0, URZ, PT ;  /* 0x0000000000ff782f */ /* 0x000fe20003800000 */
[----:B------:R-:W-:Y:S01]  /*0b60*/  HFMA2 R14, -RZ, RZ, 0, 5.9604644775390625e-08 ;  /* 0x00000001ff0e7431 */ /* 0x000fe200000001ff */
[----:B------:R-:W-:Y:S01]  /*0b70*/  UMOV UR4, 0x40 ;  /* 0x0000004000047882 */ /* 0x000fe20000000000 */
[----:B------:R-:W-:Y:S01]  /*0b80*/  UVIRTCOUNT.DEALLOC.SMPOOL 0x80 ;  /* 0x000000800000784c */ /* 0x000fe20000000000 */
[----:B------:R-:W-:-:S09]  /*0b90*/  ULEA UR4, UR6, UR4, 0x18 ;  /* 0x0000000406047291 */ /* 0x000fd2000f8ec0ff */
[----:B------:R0:W-:Y:S03]  /*0ba0*/  @P0 STS.U8 [UR4], R14 ;  /* 0x0000000eff000988 */ /* 0x0001e60008000004 */
.L_x_5:
[----:B------:R-:W-:Y:S01]  /*0bb0*/  USHF.L.U32 UR4, UR20, 0x15, URZ ;  /* 0x0000001514047899 */ /* 0x000fe200080006ff */
[----:B------:R-:W-:Y:S01]  /*0bc0*/  LOP3.LUT R22, R23, 0x40, RZ, 0x3c, !PT ;  /* 0x0000004017167812 */ /* 0x000fe200078e3cff */
[----:B------:R-:W-:Y:S01]  /*0bd0*/  ULOP3.LUT UR26, UR20, 0x4, URZ, 0xc0, !UPT ;  /* 0x00000004141a7892 */ /* 0x000fe2000f8ec0ff */
[----:B------:R-:W-:Y:S01]  /*0be0*/  LOP3.LUT P2, RZ, R0, 0xff, RZ, 0xc0, !PT ;  /* 0x000000ff00ff7812 */ /* 0x000fe2000784c0ff */
[----:B------:R-:W-:Y:S01]  /*0bf0*/  ULOP3.LUT UR18, UR4, 0x600000, URZ, 0xc0, !UPT ;  /* 0x0060000004127892 */ /* 0x000fe2000f8ec0ff */
[----:B-----5:R1:W-:Y:S01]  /*0c00*/  STS.U16 [R23+UR12], R4 ;  /* 0x0000000417007988 */ /* 0x0203e2000800040c */
[----:B------:R-:W-:Y:S01]  /*0c10*/  UMOV UR5, 0x1 ;  /* 0x0000000100057882 */ /* 0x000fe20000000000 */
[----:B------:R-:W-:Y:S02]  /*0c20*/  UIADD3 UR17, UPT, UPT, UR12, 0x5000, URZ ;  /* 0x000050000c117890 */ /* 0x000fe4000fffe0ff */
[----:B------:R-:W-:Y:S01]  /*0c30*/  UIADD3 UR14, UPT, UPT, UR13, UR18, URZ ;  /* 0x000000120d0e7290 */ /* 0x000fe2000fffe0ff */
[----:B------:R2:W-:Y:S01]  /*0c40*/  STS.U16 [R23+UR12+0x400], R6 ;  /* 0x0004000617007988 */ /* 0x0005e2000800040c */
[----:B------:R-:W3:Y:S03]  /*0c50*/  LDCU UR22, c[0x0][0x3f0] ;  /* 0x00007e00ff1677ac */ /* 0x000ee60008000800 */
[----:B------:R4:W-:Y:S01]  /*0c60*/  STS.U16 [R23+UR12+0x800], R8 ;  /* 0x0008000817007988 */ /* 0x0009e2000800040c */
[----:B------:R-:W-:Y:S01]  /*0c70*/  ULEA UR14, UR26, UR14, 0x3 ;  /* 0x0000000e1a0e7291 */ /* 0x000fe2000f8e18ff */
[----:B-1----:R-:W-:Y:S01]  /*0c80*/  PRMT R4, RZ, 0x7610, R4 ;  /* 0x00007610ff047816 */ /* 0x002fe20000000004 */
[----:B------:R-:W-:Y:S01]  /*0c90*/  VOTEU.ALL UP0, P2 ;  /* 0x0000000000ff7886 */ /* 0x000fe20001000000 */
[----:B------:R1:W-:Y:S01]  /*0ca0*/  STS.U16 [R23+UR12+0xc00], R10 ;  /* 0x000c000a17007988 */ /* 0x0003e2000800040c */
[----:B------:R-:W-:Y:S01]  /*0cb0*/  VOTEU.ALL UP1, P2 ;  /* 0x0000000000ff7886 */ /* 0x000fe20001020000 */
[----:B--2---:R-:W-:-:S02]  /*0cc0*/  PRMT R6, RZ, 0x7610, R6 ;  /* 0x00007610ff067816 */ /* 0x004fc40000000006 */
[----:B------:R-:W-:Y:S01]  /*0cd0*/  STS.U16 [R23+UR12+0x1000], R12 ;  /* 0x0010000c17007988 */ /* 0x000fe2000800040c */
[----:B------:R-:W-:-:S04]  /*0ce0*/  @!UP0 UIADD3 UR6, UPT, UPT, -UR5, 0x100000, URZ ;  /* 0x0010000005068890 */ /* 0x000fc8000fffe1ff */
[----:B------:R-:W-:Y:S02]  /*0cf0*/  @!UP0 USHF.L.U32 UR7, UR6, 0xb, URZ ;  /* 0x0000000b06078899 */ /* 0x000fe400080006ff */
[----:B------:R-:W-:Y:S01]  /*0d00*/  @!UP0 USHF.L.U32 UR6, UR6, 0x1, URZ ;  /* 0x0000000106068899 */ /* 0x000fe200080006ff */
[----:B----4-:R-:W-:Y:S01]  /*0d10*/  PRMT R8, RZ, 0x7610, R8 ;  /* 0x00007610ff087816 */ /* 0x010fe20000000008 */
[----:B------:R-:W-:Y:S01]  /*0d20*/  STS.U16 [R23+UR12+0x1400], R16 ;  /* 0x0014001017007988 */ /* 0x000fe2000800040c */
[----:B-1----:R-:W-:-:S03]  /*0d30*/  PRMT R10, RZ, 0x7610, R10 ;  /* 0x00007610ff0a7816 */ /* 0x002fc6000000000a */
[----:B------:R-:W-:Y:S01]  /*0d40*/  STS.U16 [R23+UR12+0x1800], R28 ;  /* 0x0018001c17007988 */ /* 0x000fe2000800040c */
[----:B---3--:R-:W-:-:S03]  /*0d50*/  ISETP.LT.AND P3, PT, RZ, UR22, PT ;  /* 0x00000016ff007c0c */ /* 0x008fc6000bf61270 */
[----:B------:R-:W-:Y:S04]  /*0d60*/  STS.U16 [R23+UR12+0x1c00], R32 ;  /* 0x001c002017007988 */ /* 0x000fe8000800040c */
[----:B------:R1:W-:Y:S04]  /*0d70*/  STS.U16 [R22+UR12+0x200], R3 ;  /* 0x0002000316007988 */ /* 0x0003e8000800040c */
[----:B------:R2:W-:Y:S04]  /*0d80*/  STS.U16 [R22+UR12+0x600], R5 ;  /* 0x0006000516007988 */ /* 0x0005e8000800040c */
[----:B------:R3:W-:Y:S01]  /*0d90*/  STS.U16 [R22+UR12+0xa00], R7 ;  /* 0x000a000716007988 */ /* 0x0007e2000800040c */
[----:B-1----:R-:W-:-:S03]  /*0da0*/  PRMT R3, RZ, 0x7610, R3 ;  /* 0x00007610ff037816 */ /* 0x002fc60000000003 */
[----:B------:R1:W-:Y:S01]  /*0db0*/  STS.U16 [R22+UR12+0xe00], R9 ;  /* 0x000e000916007988 */ /* 0x0003e2000800040c */
[----:B--2---:R-:W-:-:S03]  /*0dc0*/  PRMT R5, RZ, 0x7610, R5 ;  /* 0x00007610ff057816 */ /* 0x004fc60000000005 */
[----:B------:R2:W-:Y:S01]  /*0dd0*/  STS.U16 [R22+UR12+0x1200], R11 ;  /* 0x0012000b16007988 */ /* 0x0005e2000800040c */
[----:B---3--:R-:W-:-:S03]  /*0de0*/  PRMT R7, RZ, 0x7610, R7 ;  /* 0x00007610ff077816 */ /* 0x008fc60000000007 */
[----:B------:R2:W-:Y:S01]  /*0df0*/  STS.U16 [R22+UR12+0x1600], R15 ;  /* 0x0016000f16007988 */ /* 0x0005e2000800040c */
[----:B-1----:R-:W-:-:S03]  /*0e00*/  PRMT R9, RZ, 0x7610, R9 ;  /* 0x00007610ff097816 */ /* 0x002fc60000000009 */
[----:B------:R2:W-:Y:S04]  /*0e10*/  STS.U16 [R22+UR12+0x1a00], R29 ;  /* 0x001a001d16007988 */ /* 0x0005e8000800040c */
[----:B------:R2:W-:Y:S01]  /*0e20*/  STS.U16 [R22+UR12+0x1e00], R27 ;  /* 0x001e001b16007988 */ /* 0x0005e2000800040c */
[----:B------:R-:W-:Y:S01]  /*0e30*/  STTM.16dp32bit_t0_t15.x16 tmem[UR14], RZ ;  /* 0x000000ff000079ed */ /* 0x000fe20008a0000e */
[----:B------:R-:W-:Y:S01]  /*0e40*/  STTM.16dp32bit_t16_t31.x16 tmem[UR14+0x10], RZ ;  /* 0x000010ff000079ed */ /* 0x000fe20008a2000e */
[----:B------:R-:W1:Y:S02]  /*0e50*/  FENCE.VIEW.ASYNC.T ;  /* 0x00000000000073c6 */ /* 0x000e640000000200 */
[----:B-1----:R-:W-:Y:S06]  /*0e60*/  BAR.SYNC.DEFER_BLOCKING 0x0 ;  /* 0x0000000000007b1d */ /* 0x002fec0000010000 */
[----:B------:R-:W1:Y:S02]  /*0e70*/  FENCE.VIEW.ASYNC.S ;  /* 0x00000000000073c6 */ /* 0x000e640000000000 */
[----:B-1----:R1:W3:Y:S02]  /*0e80*/  @!UP1 SYNCS.EXCH.64 URZ, [UR17], UR6 ;  /* 0x0000000611ff95b2 */ /* 0x0022e40008000100 */
[----:B---3--:R-:W-:Y:S06]  /*0e90*/  BAR.SYNC.DEFER_BLOCKING 0x0 ;  /* 0x0000000000007b1d */ /* 0x008fec0000010000 */
[----:B------:R-:W3:Y:S04]  /*0ea0*/  @P3 LDG.E.U16 R4, desc[UR30][R64.64] ;  /* 0x0000001e40043981 */ /* 0x000ee8000c1e1500 */
[----:B------:R-:W4:Y:S04]  /*0eb0*/  @P3 LDG.E.U16 R6, desc[UR30][R58.64] ;  /* 0x0000001e3a063981 */ /* 0x000f28000c1e1500 */
[----:B------:R-:W2:Y:S04]  /*0ec0*/  @P3 LDG.E.U16 R8, desc[UR30][R54.64] ;  /* 0x0000001e36083981 */ /* 0x000ea8000c1e1500 */
[----:B------:R-:W2:Y:S04]  /*0ed0*/  @P3 LDG.E.U16 R10, desc[UR30][R50.64] ;  /* 0x0000001e320a3981 */ /* 0x000ea8000c1e1500 */
[----:B------:R-:W2:Y:S04]  /*0ee0*/  @P3 LDG.E.U16 R3, desc[UR30][R62.64] ;  /* 0x0000001e3e033981 */ /* 0x000ea8000c1e1500 */
[----:B------:R-:W2:Y:S04]  /*0ef0*/  @P3 LDG.E.U16 R5, desc[UR30][R56.64] ;  /* 0x0000001e38053981 */ /* 0x000ea8000c1e1500 */
[----:B------:R-:W2:Y:S04]  /*0f00*/  @P3 LDG.E.U16 R7, desc[UR30][R52.64] ;  /* 0x0000001e34073981 */ /* 0x000ea8000c1e1500 */
[----:B------:R-:W2:Y:S01]  /*0f10*/  @P3 LDG.E.U16 R9, desc[UR30][R42.64] ;  /* 0x0000001e2a093981 */ /* 0x000ea2000c1e1500 */
[----:B-1----:R-:W-:-:S04]  /*0f20*/  @!UP0 UIADD3 UR6, UPT, UPT, -UR5, 0x100000, URZ ;  /* 0x0010000005068890 */ /* 0x002fc8000fffe1ff */
[----:B------:R-:W-:Y:S02]  /*0f30*/  @!UP0 USHF.L.U32 UR7, UR6, 0xb, URZ ;  /* 0x0000000b06078899 */ /* 0x000fe400080006ff */
[----:B------:R-:W-:Y:S01]  /*0f40*/  @!UP0 USHF.L.U32 UR6, UR6, 0x1, URZ ;  /* 0x0000000106068899 */ /* 0x000fe200080006ff */
[----:B------:R-:W-:Y:S01]  /*0f50*/  VOTEU.ALL UP1, P2 ;  /* 0x0000000000ff7886 */ /* 0x000fe20001020000 */
[----:B------:R-:W-:-:S04]  /*0f60*/  @!UP0 UIADD3 UR4, UPT, UPT, -UR5, 0x100000, URZ ;  /* 0x0010000005048890 */ /* 0x000fc8000fffe1ff */
[----:B------:R-:W-:Y:S02]  /*0f70*/  @!UP0 USHF.L.U32 UR5, UR4, 0xb, URZ ;  /* 0x0000000b04058899 */ /* 0x000fe400080006ff */
[----:B------:R-:W-:Y:S02]  /*0f80*/  @!UP0 USHF.L.U32 UR4, UR4, 0x1, URZ ;  /* 0x0000000104048899 */ /* 0x000fe400080006ff */
[----:B------:R-:W-:Y:S01]  /*0f90*/  UIADD3 UR15, UPT, UPT, UR13, 0x100000, URZ ;  /* 0x001000000d0f7890 */ /* 0x000fe2000fffe0ff */
[----:B------:R-:W-:Y:S01]  /*0fa0*/  ISETP.EQ.U32.AND P4, PT, RZ, UR20, P3 ;  /* 0x00000014ff007c0c */ /* 0x000fe20009f82070 */
[----:B------:R-:W-:Y:S02]  /*0fb0*/  UIADD3 UR8, UPT, UPT, UR12, 0x3000, URZ ;  /* 0x000030000c087890 */ /* 0x000fe4000fffe0ff */
[----:B------:R-:W-:-:S04]  /*0fc0*/  UIADD3 UR16, UPT, UPT, UR18, UR15, URZ ;  /* 0x0000000f12107290 */ /* 0x000fc8000fffe0ff */
[----:B------:R-:W-:Y:S01]  /*0fd0*/  ULEA UR16, UR26, UR16, 0x2 ;  /* 0x000000101a107291 */ /* 0x000fe2000f8e10ff */
[----:B------:R1:W0:Y:S01]  /*0fe0*/  @!UP1 SYNCS.EXCH.64 URZ, [UR12+0x5008], UR6 ;  /* 0x005008060cff95b2 */ /* 0x0002220008000100 */
[----:B------:R-:W-:Y:S01]  /*0ff0*/  VOTEU.ALL UP1, P2 ;  /* 0x0000000000ff7886 */ /* 0x000fe20001020000 */
[----:B---3--:R1:W-:Y:S04]  /*1000*/  STS.U16 [R23+UR12+0x2000], R4 ;  /* 0x0020000417007988 */ /* 0x0083e8000800040c */
[----:B----4-:R1:W-:Y:S04]  /*1010*/  STS.U16 [R23+UR12+0x2400], R6 ;  /* 0x0024000617007988 */ /* 0x0103e8000800040c */
[----:B--2---:R1:W-:Y:S04]  /*1020*/  STS.U16 [R23+UR12+0x2800], R8 ;  /* 0x0028000817007988 */ /* 0x0043e8000800040c */
[----:B------:R1:W-:Y:S04]  /*1030*/  STS.U16 [R23+UR12+0x2c00], R10 ;  /* 0x002c000a17007988 */ /* 0x0003e8000800040c */
[----:B------:R1:W-:Y:S04]  /*1040*/  STS.U16 [R22+UR12+0x2200], R3 ;  /* 0x0022000316007988 */ /* 0x0003e8000800040c */
[----:B------:R1:W-:Y:S04]  /*1050*/  STS.U16 [R22+UR12+0x2600], R5 ;  /* 0x0026000516007988 */ /* 0x0003e8000800040c */
[----:B------:R1:W-:Y:S04]  /*1060*/  STS.U16 [R22+UR12+0x2a00], R7 ;  /* 0x002a000716007988 */ /* 0x0003e8000800040c */
[----:B------:R1:W-:Y:S01]  /*1070*/  STS.U16 [R22+UR12+0x2e00], R9 ;  /* 0x002e000916007988 */ /* 0x0003e2000800040c */
[----:B0-----:R0:W-:Y:S06]  /*1080*/  MEMBAR.ALL.CTA ;  /* 0x0000000000007992 */ /* 0x0011ec0000008000 */
[----:B0-----:R-:W-:Y:S04]  /*1090*/  FENCE.VIEW.ASYNC.S ;  /* 0x00000000000073c6 */ /* 0x001fe80000000000 */
[----:B------:R-:W0:Y:S02]  /*10a0*/  FENCE.VIEW.ASYNC.S ;  /* 0x00000000000073c6 */ /* 0x000e240000000000 */
[----:B0-----:R1:W0:Y:S02]  /*10b0*/  @!UP1 SYNCS.EXCH.64 URZ, [UR12+0x3000], UR4 ;  /* 0x003000040cff95b2 */ /* 0x0012240008000100 */
[----:B0-----:R-:W-:Y:S06]  /*10c0*/  BAR.SYNC.DEFER_BLOCKING 0x0 ;  /* 0x0000000000007b1d */ /* 0x001fec0000010000 */
[----:B-1----:R-:W-:Y:S05]  /*10d0*/  @!P4 BRA `(.L_x_6) ;  /* 0x000000000084c947 */ /* 0x002fea0003800000 */
[----:B------:R-:W-:Y:S02]  /*10e0*/  UIADD3 UR4, UPT, UPT, UR12, 0x2000, URZ ;  /* 0x000020000c047890 */ /* 0x000fe4000fffe0ff */
[----:B------:R-:W-:Y:S02]  /*10f0*/  USHF.R.U32.HI UR6, URZ, 0x4, UR12 ;  /* 0x00000004ff067899 */ /* 0x000fe4000801160c */
[----:B------:R-:W-:Y:S02]  /*1100*/  USHF.R.U32.HI UR4, URZ, 0x4, UR4 ;  /* 0x00000004ff047899 */ /* 0x000fe40008011604 */
[----:B------:R-:W-:Y:S02]  /*1110*/  USGXT.U32 UR6, UR6, 0xe ;  /* 0x0000000e0606789a */ /* 0x000fe40008000000 */
[----:B------:R-:W-:Y:S02]  /*1120*/  USGXT.U32 UR10, UR4, 0xe ;  /* 0x0000000e040a789a */ /* 0x000fe40008000000 */
[----:B------:R-:W-:-:S02]  /*1130*/  UIADD3 UR38, UP1, UPT, UR6, 0x80, URZ ;  /* 0x0000008006267890 */ /* 0x000fc4000ff3e0ff */
[----:B------:R-:W-:Y:S01]  /*1140*/  UIADD3 UR36, UP2, UPT, UR10, 0x2, URZ ;  /* 0x000000020a247890 */ /* 0x000fe2000ff5e0ff */
[----:B------:R-:W-:Y:S01]  /*1150*/  UMOV UR4, URZ ;  /* 0x000000ff00047c82 */ /* 0x000fe20008000000 */
[----:B------:R-:W-:Y:S01]  /*1160*/  UMOV UR40, 0x0 ;  /* 0x0000000000287882 */ /* 0x000fe20000000000 */
[----:B------:R-:W-:Y:S02]  /*1170*/  UIADD3.X UR39, UPT, UPT, UR4, 0x40004040, URZ, UP1, !UPT ;  /* 0x4000404004277890 */ /* 0x000fe40008ffe4ff */
[----:B------:R-:W-:Y:S02]  /*1180*/  UIADD3.X UR37, UPT, UPT, UR4, 0x40004040, URZ, UP2, !UPT ;  /* 0x4000404004257890 */ /* 0x000fe400097fe4ff */
[----:B------:R-:W-:Y:S02]  /*1190*/  UIADD3.64 UR24, UPT, UPT, UR38, 0x80, URZ ;  /* 0x0000008026187897 */ /* 0x000fe4000fffe0ff */
[----:B------:R-:W-:Y:S02]  /*11a0*/  UIADD3.64 UR28, UPT, UPT, UR36, 0x2, URZ ;  /* 0x00000002241c7897 */ /* 0x000fe4000fffe0ff */
[----:B------:R-:W-:-:S02]  /*11b0*/  UIADD3.64 UR32, UPT, UPT, UR38, 0x100, URZ ;  /* 0x0000010026207897 */ /* 0x000fc4000fffe0ff */
[----:B------:R-:W-:Y:S01]  /*11c0*/  UIADD3.64 UR34, UPT, UPT, UR36, 0x4, URZ ;  /* 0x0000000424227897 */ /* 0x000fe2000fffe0ff */
[----:B------:R-:W-:Y:S01]  /*11d0*/  UMOV UR41, 0x4088490 ;  /* 0x0408849000297882 */ /* 0x000fe20000000000 */
[----:B------:R-:W-:Y:S01]  /*11e0*/  UMOV UR7, 0x40004040 ;  /* 0x4000404000077882 */ /* 0x000fe20000000000 */
[----:B------:R-:W-:Y:S01]  /*11f0*/  UMOV UR11, 0x40004040 ;  /* 0x40004040000b7882 */ /* 0x000fe20000000000 */
[----:B------:R-:W-:Y:S01]  /*1200*/  UMOV UR42, 0x0 ;  /* 0x00000000002a7882 */ /* 0x000fe20000000000 */
[----:B------:R-:W-:Y:S01]  /*1210*/  UMOV UR43, 0x4088490 ;  /* 0x04088490002b7882 */ /* 0x000fe20000000000 */
[----:B------:R-:W-:Y:S01]  /*1220*/  UMOV UR44, 0x0 ;  /* 0x00000000002c7882 */ /* 0x000fe20000000000 */
[----:B------:R-:W-:Y:S01]  /*1230*/  UMOV UR45, 0x4088490 ;  /* 0x04088490002d7882 */ /* 0x000fe20000000000 */
[----:B------:R-:W-:Y:S01]  /*1240*/  UMOV UR4, UR8 ;  /* 0x0000000800047c82 */ /* 0x000fe20008000000 */
[----:B------:R-:W-:Y:S01]  /*1250*/  UMOV UR5, URZ ;  /* 0x000000ff00057c82 */ /* 0x000fe20008000000 */
[----:B------:R0:W-:Y:S01]  /*1260*/  UTCHMMA gdesc[UR6], gdesc[UR10], tmem[UR15], tmem[UR40], idesc[UR41], !UPT ;  /* 0x00ff280a060075ea */ /* 0x0001e2000f80000f */
[----:B------:R-:W-:Y:S01]  /*1270*/  UMOV UR46, 0x0 ;  /* 0x00000000002e7882 */ /* 0x000fe20000000000 */
[----:B------:R-:W-:Y:S01]  /*1280*/  UMOV UR47, 0x4088490 ;  /* 0x04088490002f7882 */ /* 0x000fe20000000000 */
[----:B------:R0:W-:Y:S01]  /*1290*/  UTCHMMA gdesc[UR38], gdesc[UR36], tmem[UR15], tmem[UR42], idesc[UR43], UPT ;  /* 0x00ff2a24260075ea */ /* 0x0001e2000b80000f */
[----:B------:R-:W-:Y:S01]  /*12a0*/  UMOV UR4, UR4 ;  /* 0x0000000400047c82 */ /* 0x000fe20008000000 */
[----:B------:R0:W-:Y:S01]  /*12b0*/  UTCHMMA gdesc[UR24], gdesc[UR28], tmem[UR15], tmem[UR44], idesc[UR45], UPT ;  /* 0x00ff2c1c180075ea */ /* 0x0001e2000b80000f */
[----:B------:R0:W-:Y:S01]  /*12c0*/  UTCHMMA gdesc[UR32], gdesc[UR34], tmem[UR15], tmem[UR46], idesc[UR47], UPT ;  /* 0x00ff2e22200075ea */ /* 0x0001e2000b80000f */
[----:B------:R0:W-:Y:S01]  /*12d0*/  UTCBAR [UR4], URZ ;  /* 0x000000ff040073e9 */ /* 0x0001e200080000ff */
[----:B------:R-:W-:Y:S01]  /*12e0*/  NOP ;  /* 0x0000000000007918 */ /* 0x000fe20000000000 */
.L_x_6:
[----:B------:R-:W-:Y:S05]  /*12f0*/  @!P3 BRA `(.L_x_7) ;  /* 0x000000000008b947 */ /* 0x000fea0003800000 */
[----:B------:R-:W1:Y:S02]  /*1300*/  SYNCS.PHASECHK.TRANS64.TRYWAIT P0, [UR12+0x3000], RZ ;  /* 0x003000ffff0075a7 */ /* 0x000e64000800110c */
[----:B-1----:R-:W-:Y:S05]  /*1310*/  @!P0 BRA `(.L_x_8) ;  /* 0x0000002c00cc8947 */ /* 0x002fea0003800000 */
.L_x_7:
[----:B------:R-:W-:Y:S01]  /*1320*/  BAR.SYNC.DEFER_BLOCKING 0x0 ;  /* 0x0000000000007b1d */ /* 0x000fe20000010000 */
[----:B------:R-:W-:Y:S02]  /*1330*/  PRMT R46, RZ, 0x7610, R46 ;  /* 0x00007610ff2e7816 */ /* 0x000fe4000000002e */
[----:B------:R-:W-:Y:S02]  /*1340*/  PRMT R48, RZ, 0x7610, R48 ;  /* 0x00007610ff307816 */ /* 0x000fe40000000030 */
[----:B------:R-:W-:Y:S01]  /*1350*/  PRMT R60, RZ, 0x7610, R60 ;  /* 0x00007610ff3c7816 */ /* 0x000fe2000000003c */
[----:B0-----:R-:W0:Y:S02]  /*1360*/  LDCU UR6, c[0x0][0x3a8] ;  /* 0x00007500ff0677ac */ /* 0x001e240008000800 */
[----:B------:R-:W1:Y:S01]  /*1370*/  LDC.64 R18, c[0x0][0x390] ;  /* 0x0000e400ff127b82 */ /* 0x000e620000000a00 */
[----:B------:R-:W-:Y:S01]  /*1380*/  LDTM.16dp32bit_t0_t15.x8 R4, tmem[UR16] ;  /* 0x00000010000479ee */ /* 0x000fe20008980000 */
[----:B------:R-:W0:Y:S01]  /*1390*/  LDTM.16dp32bit_t16_t31.x8 R4, tmem[UR16+0x8] ;  /* 0x00000810000479ee */ /* 0x000e2200089a0000 */
[----:B------:R-:W-:Y:S01]  /*13a0*/  PRMT R66, RZ, 0x7610, R66 ;  /* 0x00007610ff427816 */ /* 0x000fe20000000042 */
[----:B------:R-:W2:Y:S01]  /*13b0*/  LDCU.64 UR10, c[0x0][0x3d0] ;  /* 0x00007a00ff0a77ac */ /* 0x000ea20008000a00 */
[----:B------:R-:W-:-:S03]  /*13c0*/  PRMT R68, RZ, 0x7610, R68 ;  /* 0x00007610ff447816 */ /* 0x000fc60000000044 */
[----:B------:R-:W3:Y:S01]  /*13d0*/  LDC R27, c[0x0][0x3d8] ;  /* 0x0000f600ff1b7b82 */ /* 0x000ee20000000800 */
[----:B------:R-:W4:Y:S01]  /*13e0*/  @!P2 SYNCS.CCTL.IV [UR12+0x3000] ;  /* 0x00300000ff00a9b1 */ /* 0x000f22000800000c */
[----:B------:R-:W-:Y:S01]  /*13f0*/  NOP ;  /* 0x0000000000007918 */ /* 0x000fe20000000000 */
[----:B--2---:R-:W-:Y:S01]  /*1400*/  UIMAD UR10, UR9, UR10, URZ ;  /* 0x0000000a090a72a4 */ /* 0x004fe2000f8e02ff */
[----:B0-----:R-:W-:Y:S01]  /*1410*/  FMUL R3, R4, UR6 ;  /* 0x0000000604037c20 */ /* 0x001fe20008400000 */
[----:B------:R-:W-:Y:S01]  /*1420*/  FMUL R14, R5, UR6 ;  /* 0x00000006050e7c20 */ /* 0x000fe20008400000 */
[----:B------:R-:W-:Y:S01]  /*1430*/  FMUL R15, R6, UR6 ;  /* 0x00000006060f7c20 */ /* 0x000fe20008400000 */
[----:B------:R-:W-:Y:S01]  /*1440*/  FMUL R16, R7, UR6 ;  /* 0x0000000607107c20 */ /* 0x000fe20008400000 */
[----:B------:R-:W-:Y:S01]  /*1450*/  FMUL R17, R8, UR6 ;  /* 0x0000000608117c20 */ /* 0x000fe20008400000 */
[----:B------:R-:W-:Y:S02]  /*1460*/  USHF.L.U32 UR4, UR10, 0x1, URZ ;  /* 0x000000010a047899 */ /* 0x000fe400080006ff */
[----:B------:R-:W-:Y:S01]  /*1470*/  FMNMX3 R14, R3, R14, R15, !PT ;  /* 0x0000000e030e7276 */ /* 0x000fe2000780000f */
[----:B------:R-:W-:Y:S01]  /*1480*/  FMUL R3, R9, UR6 ;  /* 0x0000000609037c20 */ /* 0x000fe20008400000 */
[----:B------:R-:W-:-:S02]  /*1490*/  FMUL R15, R11, UR6 ;  /* 0x000000060b0f7c20 */ /* 0x000fc40008400000 */
[----:B------:R-:W-:Y:S01]  /*14a0*/  FMNMX3 R16, R14, R16, R17, !PT ;  /* 0x000000100e107276 */ /* 0x000fe20007800011 */
[----:B------:R-:W-:-:S05]  /*14b0*/  FMUL R14, R10, UR6 ;  /* 0x000000060a0e7c20 */ /* 0x000fca0008400000 */
[----:B------:R-:W-:-:S04]  /*14c0*/  FMNMX3 R14, R16, R3, R14, !PT ;  /* 0x00000003100e7276 */ /* 0x000fc8000780000e */
[----:B------:R-:W-:Y:S02]  /*14d0*/  FMNMX R16, R15, R14, !PT ;  /* 0x0000000e0f107209 */ /* 0x000fe40007800000 */
[----:B------:R-:W-:-:S03]  /*14e0*/  LOP3.LUT R14, R0, 0x1f, RZ, 0xc0, !PT ;  /* 0x0000001f000e7812 */ /* 0x000fc600078ec0ff */
[----:B------:R-:W0:Y:S01]  /*14f0*/  SHFL.BFLY PT, R17, R16, 0x10, 0x1f ;  /* 0x0e001f0010117f89 */ /* 0x000e2200000e0000 */
[C---:B------:R-:W-:Y:S01]  /*1500*/  ISETP.GE.U32.AND P5, PT, R14.reuse, 0x10, PT ;  /* 0x000000100e00780c */ /* 0x040fe20003fa6070 */
[----:B------:R-:W-:-:S04]  /*1510*/  IMAD R3, R14, UR11, RZ ;  /* 0x0000000b0e037c24 */ /* 0x000fc8000f8e02ff */
[C---:B------:R-:W-:Y:S02]  /*1520*/  IMAD.SHL.U32 R15, R3.reuse, 0x2, RZ ;  /* 0x00000002030f7824 */ /* 0x040fe400078e00ff */
[----:B------:R-:W-:Y:S01]  /*1530*/  IMAD.HI R14, R3, 0x2, RZ ;  /* 0x00000002030e7827 */ /* 0x000fe200078e02ff */
[----:B------:R-:W-:Y:S02]  /*1540*/  LOP3.LUT R3, R0, 0xff, RZ, 0xc0, !PT ;  /* 0x000000ff00037812 */ /* 0x000fe400078ec0ff */
[----:B-1----:R-:W-:Y:S01]  /*1550*/  IADD3 R25, P0, P6, R15, UR4, R18 ;  /* 0x000000040f197c10 */ /* 0x002fe2000fe1e012 */
[----:B------:R-:W-:Y:S01]  /*1560*/  UIMAD.WIDE UR4, UR10, 0x2, URZ ;  /* 0x000000020a0478a5 */ /* 0x000fe2000f8e02ff */
[----:B------:R-:W-:Y:S01]  /*1570*/  LOP3.LUT R15, R13, 0x1e, RZ, 0xc0, !PT ;  /* 0x0000001e0d0f7812 */ /* 0x000fe200078ec0ff */
[----:B------:R-:W-:Y:S01]  /*1580*/  UIADD3 UR4, UPT, UPT, UR20, 0x18, URZ ;  /* 0x0000001814047890 */ /* 0x000fe2000fffe0ff */
[----:B------:R-:W-:Y:S02]  /*1590*/  LEA R20, R3, UR12, 0x2 ;  /* 0x0000000c03147c11 */ /* 0x000fe4000f8e10ff */
[----:B------:R-:W-:-:S02]  /*15a0*/  LOP3.LUT R18, R15, 0x60, R0, 0xf8, !PT ;  /* 0x000000600f127812 */ /* 0x000fc400078ef800 */
[----:B------:R-:W-:Y:S02]  /*15b0*/  IADD3.X R19, PT, PT, R14, UR5, R19, P0, P6 ;  /* 0x000000050e137c10 */ /* 0x000fe400087ec413 */
[C---:B------:R-:W-:Y:S02]  /*15c0*/  LEA.HI R21, R3.reuse, R18, RZ, 0x19 ;  /* 0x0000001203157211 */ /* 0x040fe400078fc8ff */
[----:B------:R-:W-:Y:S02]  /*15d0*/  ISETP.GE.U32.AND P6, PT, R3, 0x80, PT ;  /* 0x000000800300780c */ /* 0x000fe40003fc6070 */
[----:B0-----:R-:W-:Y:S02]  /*15e0*/  FMNMX R16, R16, R17, !PT ;  /* 0x0000001110107209 */ /* 0x001fe40007800000 */
[----:B------:R-:W-:Y:S02]  /*15f0*/  LEA R21, R21, UR12, 0x2 ;  /* 0x0000000c15157c11 */ /* 0x000fe4000f8e10ff */
[----:B------:R-:W-:-:S03]  /*1600*/  SHF.R.U32.HI R14, RZ, 0x5, R0 ;  /* 0x00000005ff0e7819 */ /* 0x000fc60000011600 */
[----:B----4-:R0:W-:Y:S01]  /*1610*/  @!P5 STS [R21+0x2000], R16 ;  /* 0x002000101500d388 */ /* 0x0101e20000000800 */
[----:B------:R-:W-:Y:S01]  /*1620*/  SGXT.U32 R14, R14, 0x3 ;  /* 0x000000030e0e781a */ /* 0x000fe20000000000 */
[----:B------:R-:W-:Y:S04]  /*1630*/  BAR.SYNC.DEFER_BLOCKING 0x0 ;  /* 0x0000000000007b1d */ /* 0x000fe80000010000 */
[----:B---3--:R-:W-:-:S04]  /*1640*/  IMAD R14, R14, R27, RZ ;  /* 0x0000001b0e0e7224 */ /* 0x008fc800078e02ff */
[C---:B------:R-:W-:Y:S01]  /*1650*/  IMAD R15, R27.reuse, 0x8, R14 ;  /* 0x000000081b0f7824 */ /* 0x040fe200078e020e */
[C---:B------:R-:W-:Y:S01]  /*1660*/  LEA R40, P0, R14.reuse, R25, 0x1 ;  /* 0x000000190e287211 */ /* 0x040fe200078008ff */
[C---:B0-----:R-:W-:Y:S01]  /*1670*/  IMAD R16, R27.reuse, UR4, RZ ;  /* 0x000000041b107c24 */ /* 0x041fe2000f8e02ff */
[----:B------:R-:W-:Y:S02]  /*1680*/  UIADD3 UR4, UPT, UPT, UR20, 0x38, URZ ;  /* 0x0000003814047890 */ /* 0x000fe4000fffe0ff */
[----:B------:R-:W-:Y:S01]  /*1690*/  LEA.HI.X.SX32 R41, R14, R19, 0x1, P0 ;  /* 0x000000130e297211 */ /* 0x000fe200000f0eff */
[----:B------:R-:W-:Y:S01]  /*16a0*/  IMAD R14, R27, 0x8, R15 ;  /* 0x000000081b0e7824 */ /* 0x000fe200078e020f */
[----:B------:R-:W-:-:S04]  /*16b0*/  LEA R38, P0, R15, R25, 0x1 ;  /* 0x000000190f267211 */ /* 0x000fc800078008ff */
[----:B------:R-:W-:Y:S02]  /*16c0*/  LEA.HI.X.SX32 R39, R15, R19, 0x1, P0 ;  /* 0x000000130f277211 */ /* 0x000fe400000f0eff */
[----:B------:R-:W-:-:S04]  /*16d0*/  LEA R34, P0, R14, R25, 0x1 ;  /* 0x000000190e227211 */ /* 0x000fc800078008ff */
[----:B------:R-:W-:Y:S01]  /*16e0*/  LEA.HI.X.SX32 R35, R14, R19, 0x1, P0 ;  /* 0x000000130e237211 */ /* 0x000fe200000f0eff */
[----:B------:R-:W0:Y:S01]  /*16f0*/  @!P6 LDS R13, [R20+0x2000] ;  /* 0x00200000140de984 */ /* 0x000e220000000800 */
[C---:B------:R-:W-:Y:S02]  /*1700*/  LEA R32, P0, R16.reuse, R25, 0x1 ;  /* 0x0000001910207211 */ /* 0x040fe400078008ff */
[C---:B------:R-:W-:Y:S02]  /*1710*/  LEA R14, R27.reuse, R14, 0x4 ;  /* 0x0000000e1b0e7211 */ /* 0x040fe400078e20ff */
[----:B------:R-:W-:Y:S01]  /*1720*/  LEA.HI.X.SX32 R33, R16, R19, 0x1, P0 ;  /* 0x0000001310217211 */ /* 0x000fe200000f0eff */
[C---:B------:R-:W-:Y:S01]  /*1730*/  IMAD R16, R27.reuse, UR4, RZ ;  /* 0x000000041b107c24 */ /* 0x040fe2000f8e02ff */
[----:B------:R-:W-:Y:S01]  /*1740*/  LEA R30, P0, R14, R25, 0x1 ;  /* 0x000000190e1e7211 */ /* 0x000fe200078008ff */
[----:B------:R-:W-:-:S03]  /*1750*/  IMAD R15, R27, 0x8, R14 ;  /* 0x000000081b0f7824 */ /* 0x000fc600078e020e */
[----:B------:R-:W-:Y:S01]  /*1760*/  LEA.HI.X.SX32 R31, R14, R19, 0x1, P0 ;  /* 0x000000130e1f7211 */ /* 0x000fe200000f0eff */
[----:B------:R-:W-:Y:S01]  /*1770*/  IMAD R14, R27, 0x8, R15 ;  /* 0x000000081b0e7824 */ /* 0x000fe200078e020f */
[----:B------:R-:W-:-:S04]  /*1780*/  LEA R28, P0, R15, R25, 0x1 ;  /* 0x000000190f1c7211 */ /* 0x000fc800078008ff */
[----:B------:R-:W-:Y:S02]  /*1790*/  LEA.HI.X.SX32 R29, R15, R19, 0x1, P0 ;  /* 0x000000130f1d7211 */ /* 0x000fe400000f0eff */
[----:B------:R-:W-:-:S04]  /*17a0*/  LEA R26, P0, R14, R25, 0x1 ;  /* 0x000000190e1a7211 */ /* 0x000fc800078008ff */
[----:B------:R-:W-:Y:S02]  /*17b0*/  LEA.HI.X.SX32 R27, R14, R19, 0x1, P0 ;  /* 0x000000130e1b7211 */ /* 0x000fe400000f0eff */
[----:B------:R-:W-:-:S04]  /*17c0*/  LEA R24, P0, R16, R25, 0x1 ;  /* 0x0000001910187211 */ /* 0x000fc800078008ff */
[----:B------:R-:W-:Y:S02]  /*17d0*/  LEA.HI.X.SX32 R25, R16, R19, 0x1, P0 ;  /* 0x0000001310197211 */ /* 0x000fe400000f0eff */
[----:B------:R-:W-:-:S04]  /*17e0*/  LOP3.LUT P0, RZ, R0, 0x1, RZ, 0xc0, !PT ;  /* 0x0000000100ff7812 */ /* 0x000fc8000780c0ff */
[----:B------:R-:W-:Y:S02]  /*17f0*/  ISETP.LT.U32.AND P0, PT, R3, 0x80, !P0 ;  /* 0x000000800300780c */ /* 0x000fe40004701070 */
[----:B------:R-:W-:Y:S02]  /*1800*/  LEA R3, R18, UR12, 0x2 ;  /* 0x0000000c12037c11 */ /* 0x000fe4000f8e10ff */
[----:B------:R-:W-:Y:S01]  /*1810*/  PRMT R18, RZ, 0x7610, R18 ;  /* 0x00007610ff127816 */ /* 0x000fe20000000012 */
[----:B0-----:R-:W0:Y:S02]  /*1820*/  SHFL.BFLY PT, R36, R13, 0x1, 0x1f ;  /* 0x0c201f000d247f89 */ /* 0x001e2400000e0000 */
[----:B0-----:R-:W-:-:S06]  /*1830*/  FMNMX R15, R13, R36, !PT ;  /* 0x000000240d0f7209 */ /* 0x001fcc0007800000 */
[----:B------:R-:W-:Y:S01]  /*1840*/  @P0 STS [R20+0x2000], R15 ;  /* 0x0020000f14000388 */ /* 0x000fe20000000800 */
[----:B------:R-:W-:Y:S06]  /*1850*/  BAR.SYNC.DEFER_BLOCKING 0x0 ;  /* 0x0000000000007b1d */ /* 0x000fec0000010000 */
[----:B------:R-:W0:Y:S02]  /*1860*/  LDS R36, [R3+0x2000] ;  /* 0x0020000003247984 */ /* 0x000e240000000800 */
[----:B0-----:R-:W-:-:S05]  /*1870*/  FMNMX R36, R36, -INF , !PT ;  /* 0xff80000024247809 */ /* 0x001fca0007800000 */
[--C-:B------:R-:W-:Y:S01]  /*1880*/  FFMA R4, R4, UR6, -R36.reuse ;  /* 0x0000000604047c23 */ /* 0x100fe20008000824 */
[--C-:B------:R-:W-:Y:S01]  /*1890*/  FFMA R5, R5, UR6, -R36.reuse ;  /* 0x0000000605057c23 */ /* 0x100fe20008000824 */
[--C-:B------:R-:W-:Y:S01]  /*18a0*/  FFMA R6, R6, UR6, -R36.reuse ;  /* 0x0000000606067c23 */ /* 0x100fe20008000824 */
[--C-:B------:R-:W-:Y:S01]  /*18b0*/  FFMA R7, R7, UR6, -R36.reuse ;  /* 0x0000000607077c23 */ /* 0x100fe20008000824 */
[----:B------:R-:W-:Y:S01]  /*18c0*/  FMUL R4, R4, 1.4426950216293334961 ;  /* 0x3fb8aa3b04047820 */ /* 0x000fe20000400000 */
[----:B------:R-:W-:Y:S01]  /*18d0*/  FMUL R5, R5, 1.4426950216293334961 ;  /* 0x3fb8aa3b05057820 */ /* 0x000fe20000400000 */
[----:B------:R-:W-:Y:S01]  /*18e0*/  FMUL R6, R6, 1.4426950216293334961 ;  /* 0x3fb8aa3b06067820 */ /* 0x000fe20000400000 */
[----:B------:R-:W-:Y:S01]  /*18f0*/  FMUL R7, R7, 1.4426950216293334961 ;  /* 0x3fb8aa3b07077820 */ /* 0x000fe20000400000 */
[--C-:B------:R-:W-:Y:S01]  /*1900*/  FFMA R8, R8, UR6, -R36.reuse ;  /* 0x0000000608087c23 */ /* 0x100fe20008000824 */
[--C-:B------:R-:W-:Y:S01]  /*1910*/  FFMA R9, R9, UR6, -R36.reuse ;  /* 0x0000000609097c23 */ /* 0x100fe20008000824 */
[----:B------:R-:W-:Y:S01]  /*1920*/  MUFU.EX2 R4, R4 ;  /* 0x0000000400047308 */ /* 0x000fe20000000800 */
[--C-:B------:R-:W-:Y:S01]  /*1930*/  FFMA R10, R10, UR6, -R36.reuse ;  /* 0x000000060a0a7c23 */ /* 0x100fe20008000824 */
[----:B------:R-:W-:Y:S01]  /*1940*/  FMUL R8, R8, 1.4426950216293334961 ;  /* 0x3fb8aa3b08087820 */ /* 0x000fe20000400000 */
[----:B------:R-:W-:Y:S01]  /*1950*/  FMUL R9, R9, 1.4426950216293334961 ;  /* 0x3fb8aa3b09097820 */ /* 0x000fe20000400000 */
[----:B------:R-:W-:Y:S01]  /*1960*/  FFMA R11, R11, UR6, -R36 ;  /* 0x000000060b0b7c23 */ /* 0x000fe20008000824 */
[----:B------:R-:W-:-:S03]  /*1970*/  FMUL R10, R10, 1.4426950216293334961 ;  /* 0x3fb8aa3b0a0a7820 */ /* 0x000fc60000400000 */
[----:B------:R-:W0:Y:S01]  /*1980*/  MUFU.EX2 R5, R5 ;  /* 0x0000000500057308 */ /* 0x000e220000000800 */
[----:B------:R-:W-:-:S07]  /*1990*/  FMUL R11, R11, 1.4426950216293334961 ;  /* 0x3fb8aa3b0b0b7820 */ /* 0x000fce0000400000 */
[----:B------:R-:W1:Y:S08]  /*19a0*/  MUFU.EX2 R6, R6 ;  /* 0x0000000600067308 */ /* 0x000e700000000800 */
[----:B------:R-:W2:Y:S01]  /*19b0*/  MUFU.EX2 R7, R7 ;  /* 0x0000000700077308 */ /* 0x000ea20000000800 */
[----:B0-----:R-:W-:-:S07]  /*19c0*/  FADD R13, R4, R5 ;  /* 0x00000005040d7221 */ /* 0x001fce0000000000 */
[----:B------:R-:W0:Y:S01]  /*19d0*/  MUFU.EX2 R8, R8 ;  /* 0x0000000800087308 */ /* 0x000e220000000800 */
[----:B-1----:R-:W-:-:S07]  /*19e0*/  FADD R14, R6, R13 ;  /* 0x0000000d060e7221 */ /* 0x002fce0000000000 */
[----:B------:R-:W1:Y:S01]  /*19f0*/  MUFU.EX2 R9, R9 ;  /* 0x0000000900097308 */ /* 0x000e620000000800 */
[----:B--2---:R-:W-:-:S07]  /*1a00*/  FADD R13, R7, R14 ;  /* 0x0000000e070d7221 */ /* 0x004fce0000000000 */
[----:B------:R-:W2:Y:S01]  /*1a10*/  MUFU.EX2 R10, R10 ;  /* 0x0000000a000a7308 */ /* 0x000ea20000000800 */
[----:B0-----:R-:W-:-:S07]  /*1a20*/  FADD R14, R8, R13 ;  /* 0x0000000d080e7221 */ /* 0x001fce0000000000 */
[----:B------:R-:W0:Y:S01]  /*1a30*/  MUFU.EX2 R11, R11 ;  /* 0x0000000b000b7308 */ /* 0x000e220000000800 */
[----:B-1----:R-:W-:-:S04]  /*1a40*/  FADD R13, R9, R14 ;  /* 0x0000000e090d7221 */ /* 0x002fc80000000000 */
[----:B--2---:R-:W-:-:S04]  /*1a50*/  FADD R14, R10, R13 ;  /* 0x0000000d0a0e7221 */ /* 0x004fc80000000000 */
[----:B0-----:R-:W-:-:S05]  /*1a60*/  FADD R14, R11, R14 ;  /* 0x0000000e0b0e7221 */ /* 0x001fca0000000000 */
[----:B------:R-:W0:Y:S02]  /*1a70*/  SHFL.BFLY PT, R13, R14, 0x10, 0x1f ;  /* 0x0e001f000e0d7f89 */ /* 0x000e2400000e0000 */
[----:B0-----:R-:W-:Y:S01]  /*1a80*/  FADD R16, R14, R13 ;  /* 0x0000000d0e107221 */ /* 0x001fe20000000000 */
[----:B------:R-:W-:Y:S01]  /*1a90*/  BAR.SYNC.DEFER_BLOCKING 0x0 ;  /* 0x0000000000007b1d */ /* 0x000fe20000010000 */
[----:B------:R-:W-:-:S05]  /*1aa0*/  PRMT R14, RZ, 0x7610, R14 ;  /* 0x00007610ff0e7816 */ /* 0x000fca000000000e */
[----:B------:R0:W-:Y:S02]  /*1ab0*/  @!P5 STS [R21+0x2000], R16 ;  /* 0x002000101500d388 */ /* 0x0001e40000000800 */
[----:B------:R-:W-:Y:S01]  /*1ac0*/  BAR.SYNC.DEFER_BLOCKING 0x0 ;  /* 0x0000000000007b1d */ /* 0x000fe20000010000 */
[----:B0-----:R-:W-:-:S05]  /*1ad0*/  PRMT R16, RZ, 0x7610, R16 ;  /* 0x00007610ff107816 */ /* 0x001fca0000000010 */
[----:B------:R-:W0:Y:S04]  /*1ae0*/  @!P6 LDS R12, [R20+0x2000] ;  /* 0x00200000140ce984 */ /* 0x000e280000000800 */
[----:B0-----:R-:W0:Y:S02]  /*1af0*/  SHFL.BFLY PT, R13, R12, 0x1, 0x1f ;  /* 0x0c201f000c0d7f89 */ /* 0x001e2400000e0000 */
[----:B0-----:R-:W-:-:S05]  /*1b00*/  FADD R13, R12, R13 ;  /* 0x0000000d0c0d7221 */ /* 0x001fca0000000000 */
[----:B------:R0:W-:Y:S01]  /*1b10*/  @P0 STS [R20+0x2000], R13 ;  /* 0x0020000d14000388 */ /* 0x0001e20000000800 */
[----:B------:R-:W-:Y:S06]  /*1b20*/  BAR.SYNC.DEFER_BLOCKING 0x0 ;  /* 0x0000000000007b1d */ /* 0x000fec0000010000 */
[----:B------:R-:W2:Y:S04]  /*1b30*/  @P3 LDG.E.U16 R18, desc[UR30][R40.64] ;  /* 0x0000001e28123981 */ /* 0x000ea8000c1e1500 */
[----:B------:R-:W3:Y:S04]  /*1b40*/  @P3 LDG.E.U16 R46, desc[UR30][R38.64] ;  /* 0x0000001e262e3981 */ /* 0x000ee8000c1e1500 */
[----:B------:R-:W4:Y:S04]  /*1b50*/  @P3 LDG.E.U16 R14, desc[UR30][R34.64] ;  /* 0x0000001e220e3981 */ /* 0x000f28000c1e1500 */
[----:B------:R-:W5:Y:S04]  /*1b60*/  @P3 LDG.E.U16 R48, desc[UR30][R32.64] ;  /* 0x0000001e20303981 */ /* 0x000f68000c1e1500 */
[----:B------:R-:W5:Y:S04]  /*1b70*/  @P3 LDG.E.U16 R60, desc[UR30][R30.64] ;  /* 0x0000001e1e3c3981 */ /* 0x000f68000c1e1500 */
[----:B------:R-:W5:Y:S04]  /*1b80*/  @P3 LDG.E.U16 R16, desc[UR30][R28.64] ;  /* 0x0000001e1c103981 */ /* 0x000f68000c1e1500 */
[----:B------:R-:W5:Y:S04]  /*1b90*/  @P3 LDG.E.U16 R66, desc[UR30][R26.64] ;  /* 0x0000001e1a423981 */ /* 0x000f68000c1e1500 */
[----:B------:R-:W5:Y:S01]  /*1ba0*/  @P3 LDG.E.U16 R68, desc[UR30][R24.64] ;  /* 0x0000001e18443981 */ /* 0x000f62000c1e1500 */
[----:B------:R-:W-:Y:S01]  /*1bb0*/  UIADD3 UR23, UPT, UPT, UR13, 0x40, URZ ;  /* 0x000000400d177890 */ /* 0x000fe2000fffe0ff */
[----:B------:R-:W-:Y:S01]  /*1bc0*/  FADD R12, -R36, -INF ;  /* 0xff800000240c7421 */ /* 0x000fe20000000100 */
[----:B------:R-:W-:Y:S01]  /*1bd0*/  UIADD3 UR22, UPT, UPT, UR22, -0x20, URZ ;  /* 0xffffffe016167890 */ /* 0x000fe2000fffe0ff */
[----:B------:R0:W1:Y:S01]  /*1be0*/  LDS R44, [R3+0x2000] ;  /* 0x00200000032c7984 */ /* 0x0000620000000800 */
[----:B------:R-:W-:Y:S01]  /*1bf0*/  UIADD3 UR18, UPT, UPT, UR18, UR23, URZ ;  /* 0x0000001712127290 */ /* 0x000fe2000fffe0ff */
[----:B------:R-:W-:Y:S01]  /*1c00*/  F2FP.BF16.F32.PACK_AB R4, R5, R4 ;  /* 0x000000040504723e */ /* 0x000fe200000010ff */
[----:B------:R-:W-:Y:S01]  /*1c10*/  FMUL R45, R12, 1.4426950216293334961 ;  /* 0x3fb8aa3b0c2d7820 */ /* 0x000fe20000400000 */
[----:B------:R-:W-:Y:S01]  /*1c20*/  BAR.SYNC.DEFER_BLOCKING 0x0 ;  /* 0x0000000000007b1d */ /* 0x000fe20000010000 */
[----:B------:R-:W-:Y:S01]  /*1c30*/  ULEA UR26, UR26, UR18, 0x1 ;  /* 0x000000121a1a7291 */ /* 0x000fe2000f8e08ff */
[----:B------:R-:W-:-:S02]  /*1c40*/  F2FP.BF16.F32.PACK_AB R5, R7, R6 ;  /* 0x000000060705723e */ /* 0x000fc400000010ff */
[----:B------:R-:W-:Y:S02]  /*1c50*/  F2FP.BF16.F32.PACK_AB R6, R9, R8 ;  /* 0x000000080906723e */ /* 0x000fe400000010ff */
[----:B------:R-:W-:Y:S01]  /*1c60*/  F2FP.BF16.F32.PACK_AB R7, R11, R10 ;  /* 0x0000000a0b07723e */ /* 0x000fe200000010ff */
[----:B--2---:R0:W-:Y:S04]  /*1c70*/  STS.U16 [R23+UR12+0x2000], R18 ;  /* 0x0020001217007988 */ /* 0x0041e8000800040c */
[----:B---3--:R0:W-:Y:S04]  /*1c80*/  STS.U16 [R23+UR12+0x2200], R46 ;  /* 0x0022002e17007988 */ /* 0x0081e8000800040c */
[----:B----4-:R0:W-:Y:S04]  /*1c90*/  STS.U16 [R23+UR12+0x2400], R14 ;  /* 0x0024000e17007988 */ /* 0x0101e8000800040c */
[----:B-----5:R0:W-:Y:S04]  /*1ca0*/  STS.U16 [R23+UR12+0x2600], R48 ;  /* 0x0026003017007988 */ /* 0x0201e8000800040c */
[----:B------:R0:W-:Y:S04]  /*1cb0*/  STS.U16 [R23+UR12+0x2800], R60 ;  /* 0x0028003c17007988 */ /* 0x0001e8000800040c */
[----:B------:R0:W-:Y:S04]  /*1cc0*/  STS.U16 [R23+UR12+0x2a00], R16 ;  /* 0x002a001017007988 */ /* 0x0001e8000800040c */
[----:B------:R0:W-:Y:S04]  /*1cd0*/  STS.U16 [R23+UR12+0x2c00], R66 ;  /* 0x002c004217007988 */ /* 0x0001e8000800040c */
[----:B------:R0:W-:Y:S01]  /*1ce0*/  STS.U16 [R23+UR12+0x2e00], R68 ;  /* 0x002e004417007988 */ /* 0x0001e2000800040c */
[----:B-1----:R-:W-:Y:S05]  /*1cf0*/  @!P3 BRA `(.L_x_9) ;  /* 0x000000000008b947 */ /* 0x002fea0003800000 */
[----:B------:R1:W-:Y:S01]  /*1d00*/  STTM.16dp32bit_t0_t15.x4 tmem[UR26], R4 ;  /* 0x00000004000079ed */ /* 0x0003e2000890001a */
[----:B------:R1:W-:Y:S02]  /*1d10*/  STTM.16dp32bit_t16_t31.x4 tmem[UR26+0x4], R4 ;  /* 0x00000404000079ed */ /* 0x0003e4000892001a */
.L_x_9:
[----:B------:R-:W2:Y:S02]  /*1d20*/  FENCE.VIEW.ASYNC.T ;  /* 0x00000000000073c6 */ /* 0x000ea40000000200 */
[----:B--2---:R-:W-:Y:S06]  /*1d30*/  BAR.SYNC.DEFER_BLOCKING 0x0 ;  /* 0x0000000000007b1d */ /* 0x004fec0000010000 */
[----:B------:R-:W2:Y:S01]  /*1d40*/  MUFU.EX2 R45, R45 ;  /* 0x0000002d002d7308 */ /* 0x000ea20000000800 */
[----:B01----:R-:W0:Y:S01]  /*1d50*/  LDTM.16dp32bit_t0_t15.x16 R4, tmem[UR14] ;  /* 0x0000000e000479ee */ /* 0x003e220008a00000 */
[----:B------:R-:W1:Y:S01]  /*1d60*/  LDTM.16dp32bit_t16_t31.x16 R4, tmem[UR14+0x10] ;  /* 0x0000100e000479ee */ /* 0x000e620008a20000 */
[----:B------:R-:W-:Y:S01]  /*1d70*/  NOP ;  /* 0x0000000000007918 */ /* 0x000fe20000000000 */
[----:B------:R-:W-:Y:S05]  /*1d80*/  @!P3 BRA `(.L_x_10) ;  /* 0x000000000048b947 */ /* 0x000fea0003800000 */
[C---:B012---:R-:W-:Y:S01]  /*1d90*/  FMUL R4, R45.reuse, R4 ;  /* 0x000000042d047220 */ /* 0x047fe20000400000 */
[C---:B------:R-:W-:Y:S01]  /*1da0*/  FMUL R5, R45.reuse, R5 ;  /* 0x000000052d057220 */ /* 0x040fe20000400000 */
        /* <DEDUP_REMOVED lines=13> */
[----:B------:R-:W-:-:S04]  /*1e80*/  FMUL R19, R45, R19 ;  /* 0x000000132d137220 */ /* 0x000fc80000400000 */
[----:B------:R3:W-:Y:S01]  /*1e90*/  STTM.16dp32bit_t0_t15.x16 tmem[UR14], R4 ;  /* 0x00000004000079ed */ /* 0x0007e20008a0000e */
[----:B------:R3:W-:Y:S02]  /*1ea0*/  STTM.16dp32bit_t16_t31.x16 tmem[UR14+0x10], R4 ;  /* 0x00001004000079ed */ /* 0x0007e40008a2000e */
.L_x_10:
[----:B-1----:R-:W1:Y:S02]  /*1eb0*/  FENCE.VIEW.ASYNC.T ;  /* 0x00000000000073c6 */ /* 0x002e640000000200 */
[----:B-1----:R-:W-:Y:S01]  /*1ec0*/  BAR.SYNC.DEFER_BLOCKING 0x0 ;  /* 0x0000000000007b1d */ /* 0x002fe20000010000 */
[----:B------:R-:W-:Y:S01]  /*1ed0*/  UISETP.GE.AND UP1, UPT, UR22, 0x1, UPT ;  /* 0x000000011600788c */ /* 0x000fe2000bf26270 */
[----:B--2---:R-:W-:-:S04]  /*1ee0*/  FADD R44, R45, R44 ;  /* 0x0000002c2d2c7221 */ /* 0x004fc80000000000 */
[----:B------:R1:W-:Y:S06]  /*1ef0*/  MEMBAR.ALL.CTA ;  /* 0x0000000000007992 */ /* 0x0003ec0000008000 */
[----:B-1----:R-:W1:Y:S02]  /*1f00*/  FENCE.VIEW.ASYNC.S ;  /* 0x00000000000073c6 */ /* 0x002e640000000000 */
[----:B-1----:R-:W-:Y:S06]  /*1f10*/  BAR.SYNC.DEFER_BLOCKING 0x0 ;  /* 0x0000000000007b1d */ /* 0x002fec0000010000 */
[----:B------:R-:W-:Y:S05]  /*1f20*/  @!P4 BRA `(.L_x_11) ;  /* 0x000000000050c947 */ /* 0x000fea0003800000 */
[----:B------:R-:W-:Y:S01]  /*1f30*/  UIADD3 UR4, UPT, UPT, UR12, 0x2000, URZ ;  /* 0x000020000c047890 */ /* 0x000fe2000fffe0ff */
[----:B------:R-:W-:Y:S01]  /*1f40*/  UMOV UR18, 0xfffffffe ;  /* 0xfffffffe00127882 */ /* 0x000fe20000000000 */
[----:B------:R-:W-:Y:S02]  /*1f50*/  UMOV UR19, 0x7fffbfdf ;  /* 0x7fffbfdf00137882 */ /* 0x000fe40000000000 */
[----:B------:R-:W-:Y:S01]  /*1f60*/  USHF.R.U32.HI UR4, URZ, 0x4, UR4 ;  /* 0x00000004ff047899 */ /* 0x000fe20008011604 */
[----:B------:R-:W-:Y:S01]  /*1f70*/  UMOV UR7, URZ ;  /* 0x000000ff00077c82 */ /* 0x000fe20008000000 */
[----:B------:R-:W-:Y:S02]  /*1f80*/  UIADD3 UR10, UPT, UPT, UR13, 0x48, URZ ;  /* 0x000000480d0a7890 */ /* 0x000fe4000fffe0ff */
[----:B------:R-:W-:Y:S01]  /*1f90*/  USGXT.U32 UR6, UR4, 0xe ;  /* 0x0000000e0406789a */ /* 0x000fe20008000000 */
[----:B------:R-:W-:Y:S01]  /*1fa0*/  UMOV UR24, 0x0 ;  /* 0x0000000000187882 */ /* 0x000fe20000000000 */
[----:B------:R-:W-:-:S02]  /*1fb0*/  UMOV UR25, 0x4100490 ;  /* 0x0410049000197882 */ /* 0x000fc40000000000 */
[----:B------:R-:W-:Y:S01]  /*1fc0*/  UIADD3.64 UR18, UPT, UPT, UR6, -UR18, URZ ;  /* 0x8000001206127297 */ /* 0x000fe2000fffe0ff */
[----:B------:R-:W-:Y:S01]  /*1fd0*/  UMOV UR4, UR17 ;  /* 0x0000001100047c82 */ /* 0x000fe20008000000 */
[----:B------:R-:W-:Y:S01]  /*1fe0*/  UMOV UR5, URZ ;  /* 0x000000ff00057c82 */ /* 0x000fe20008000000 */
[----:B------:R-:W-:Y:S01]  /*1ff0*/  UMOV UR7, 0x80004020 ;  /* 0x8000402000077882 */ /* 0x000fe20000000000 */
[----:B------:R-:W-:Y:S01]  /*2000*/  UMOV UR28, 0x0 ;  /* 0x00000000001c7882 */ /* 0x000fe20000000000 */
[----:B------:R-:W-:Y:S01]  /*2010*/  UMOV UR29, 0x4100490 ;  /* 0x04100490001d7882 */ /* 0x000fe20000000000 */
[----:B------:R-:W-:Y:S01]  /*2020*/  UMOV UR4, UR4 ;  /* 0x0000000400047c82 */ /* 0x000fe20008000000 */
[----:B------:R1:W-:Y:S02]  /*2030*/  UTCHMMA tmem[UR23], gdesc[UR6], tmem[UR13], tmem[UR24], idesc[UR25], UPT ;  /* 0x00ff1806170079ea */ /* 0x0003e4000b80000d */
[----:B------:R1:W-:Y:S01]  /*2040*/  UTCHMMA tmem[UR10], gdesc[UR18], tmem[UR13], tmem[UR28], idesc[UR29], UPT ;  /* 0x00ff1c120a0079ea */ /* 0x0003e2000b80000d */
[----:B------:R1:W-:Y:S01]  /*2050*/  UTCBAR [UR4], URZ ;  /* 0x000000ff040073e9 */ /* 0x0003e200080000ff */
[----:B------:R-:W-:Y:S01]  /*2060*/  NOP ;  /* 0x0000000000007918 */ /* 0x000fe20000000000 */
.L_x_11:
[----:B------:R-:W-:Y:S01]  /*2070*/  FSEL R36, R36, -INF , P3 ;  /* 0xff80000024247808 */ /* 0x000fe20001800000 */
[----:B-1----:R-:W-:Y:S01]  /*2080*/  UMOV UR6, URZ ;  /* 0x000000ff00067c82 */ /* 0x002fe20008000000 */
[----:B------:R-:W-:Y:S01]  /*2090*/  FSEL R44, R44, 1, P3 ;  /* 0x3f8000002c2c7808 */ /* 0x000fe20001800000 */
[----:B------:R-:W-:Y:S06]  /*20a0*/  BRA.U !UP1, `(.L_x_12) ;  /* 0x0000001109007547 */ /* 0x000fec000b800000 */
[----:B------:R-:W-:Y:S01]  /*20b0*/  USHF.R.U32.HI UR48, URZ, 0x4, UR12 ;  /* 0x00000004ff307899 */ /* 0x000fe2000801160c */
[----:B------:R-:W-:Y:S01]  /*20c0*/  IMAD.SHL.U32 R37, R37, 0x20, RZ ;  /* 0x0000002025257824 */ /* 0x000fe200078e00ff */
[----:B------:R-:W-:Y:S01]  /*20d0*/  USHF.R.U32.HI UR38, URZ, 0x4, UR8 ;  /* 0x00000004ff267899 */ /* 0x000fe20008011608 */
[----:B0--3--:R-:W-:Y:S01]  /*20e0*/  MOV R13, R36 ;  /* 0x00000024000d7202 */ /* 0x009fe20000000f00 */
[----:B------:R-:W-:Y:S01]  /*20f0*/  USGXT.U32 UR48, UR48, 0xe ;  /* 0x0000000e3030789a */ /* 0x000fe20008000000 */
[----:B------:R-:W-:Y:S01]  /*2100*/  IMAD.MOV.U32 R14, RZ, RZ, RZ ;  /* 0x000000ffff0e7224 */ /* 0x000fe200078e00ff */
[----:B------:R-:W-:Y:S01]  /*2110*/  UIADD3 UR4, UPT, UPT, UR12, 0x4000, URZ ;  /* 0x000040000c047890 */ /* 0x000fe2000fffe0ff */
[----:B------:R-:W-:Y:S01]  /*2120*/  IMAD.MOV.U32 R45, RZ, RZ, R37 ;  /* 0x000000ffff2d7224 */ /* 0x000fe200078e0025 */
[----:B------:R-:W-:Y:S02]  /*2130*/  USGXT.U32 UR38, UR38, 0xe ;  /* 0x0000000e2626789a */ /* 0x000fe40008000000 */
[----:B------:R-:W-:-:S02]  /*2140*/  UISETP.NE.U32.AND UP1, UPT, UR20, URZ, UPT ;  /* 0x000000ff1400728c */ /* 0x000fc4000bf25070 */
[----:B------:R-:W-:Y:S02]  /*2150*/  USHF.L.U32 UR27, UR11, 0x5, URZ ;  /* 0x000000050b1b7899 */ /* 0x000fe400080006ff */
[----:B------:R-:W-:Y:S02]  /*2160*/  UIADD3 UR20, UP3, UPT, UR48, 0x80, URZ ;  /* 0x0000008030147890 */ /* 0x000fe4000ff7e0ff */
[----:B------:R-:W-:Y:S02]  /*2170*/  USHF.R.U32.HI UR4, URZ, 0x4, UR4 ;  /* 0x00000004ff047899 */ /* 0x000fe40008011604 */
[----:B------:R-:W-:Y:S01]  /*2180*/  UIADD3 UR18, UP2, UPT, UR38, 0x2, URZ ;  /* 0x0000000226127890 */ /* 0x000fe2000ff5e0ff */
[----:B------:R-:W-:Y:S01]  /*2190*/  IMAD.U32 R47, RZ, RZ, UR27 ;  /* 0x0000001bff2f7e24 */ /* 0x000fe2000f8e00ff */
[----:B------:R-:W-:Y:S01]  /*21a0*/  UMOV UR6, URZ ;  /* 0x000000ff00067c82 */ /* 0x000fe20008000000 */
[----:B------:R-:W-:Y:S01]  /*21b0*/  UMOV UR5, URZ ;  /* 0x000000ff00057c82 */ /* 0x000fe20008000000 */
[----:B------:R-:W-:-:S02]  /*21c0*/  UIADD3.X UR21, UPT, UPT, UR6, 0x40004040, URZ, UP3, !UPT ;  /* 0x4000404006157890 */ /* 0x000fc40009ffe4ff */
[----:B------:R-:W-:Y:S02]  /*21d0*/  USGXT.U32 UR4, UR4, 0xe ;  /* 0x0000000e0404789a */ /* 0x000fe40008000000 */
[----:B------:R-:W-:Y:S02]  /*21e0*/  UIADD3 UR42, UP3, UPT, UR20, 0x80, URZ ;  /* 0x00000080142a7890 */ /* 0x000fe4000ff7e0ff */
[----:B------:R-:W-:Y:S02]  /*21f0*/  UIADD3 UR40, UP4, UPT, UR20, 0x100, URZ ;  /* 0x0000010014287890 */ /* 0x000fe4000ff9e0ff */
[----:B------:R-:W-:Y:S01]  /*2200*/  UIADD3.X UR19, UPT, UPT, UR5, 0x40004040, URZ, UP2, !UPT ;  /* 0x4000404005137890 */ /* 0x000fe200097fe4ff */
[----:B------:R-:W-:Y:S01]  /*2210*/  UMOV UR24, 0xfffffffe ;  /* 0xfffffffe00187882 */ /* 0x000fe20000000000 */
[----:B------:R-:W-:Y:S01]  /*2220*/  UMOV UR25, 0x7fffbfdf ;  /* 0x7fffbfdf00197882 */ /* 0x000fe20000000000 */
[----:B------:R-:W0:Y:S01]  /*2230*/  LDCU UR49, c[0x0][0x3a8] ;  /* 0x00007500ff3177ac */ /* 0x000e220008000800 */
[----:B------:R-:W-:-:S02]  /*2240*/  UIADD3.X UR43, UPT, UPT, UR21, URZ, URZ, UP3, !UPT ;  /* 0x000000ff152b7290 */ /* 0x000fc40009ffe4ff */
[----:B------:R-:W-:Y:S02]  /*2250*/  UIADD3.X UR41, UPT, UPT, UR21, URZ, URZ, UP4, !UPT ;  /* 0x000000ff15297290 */ /* 0x000fe4000a7fe4ff */
[----:B------:R-:W-:Y:S02]  /*2260*/  UIADD3.64 UR24, UPT, UPT, UR4, -UR24, URZ ;  /* 0x8000001804187297 */ /* 0x000fe4000fffe0ff */
[----:B------:R-:W-:Y:S02]  /*2270*/  UIADD3.64 UR44, UPT, UPT, UR18, 0x2, URZ ;  /* 0x00000002122c7897 */ /* 0x000fe4000fffe0ff */
[----:B------:R-:W-:Y:S01]  /*2280*/  UIADD3.64 UR46, UPT, UPT, UR18, 0x4, URZ ;  /* 0x00000004122e7897 */ /* 0x000fe2000fffe0ff */
[----:B------:R-:W-:Y:S01]  /*2290*/  UMOV UR39, 0x1 ;  /* 0x0000000100277882 */ /* 0x000fe20000000000 */
[----:B------:R-:W-:Y:S01]  /*22a0*/  UMOV UR7, URZ ;  /* 0x000000ff00077c82 */ /* 0x000fe20008000000 */
[----:B------:R-:W-:-:S09]  /*22b0*/  UMOV UR8, URZ ;  /* 0x000000ff00087c82 */ /* 0x000fd20008000000 */
.L_x_17:
[----:B------:R-:W-:-:S04]  /*22c0*/  IMAD.WIDE R18, R45, 0x2, R64 ;  /* 0x000000022d127825 */ /* 0x000fc800078e0240 */
[C---:B------:R-:W-:Y:S02]  /*22d0*/  IMAD.WIDE R60, R45.reuse, 0x2, R58 ;  /* 0x000000022d3c7825 */ /* 0x040fe400078e023a */
[----:B------:R-:W2:Y:S02]  /*22e0*/  LDG.E.U16 R18, desc[UR30][R18.64] ;  /* 0x0000001e12127981 */ /* 0x000ea4000c1e1500 */
[C---:B------:R-:W-:Y:S02]  /*22f0*/  IMAD.WIDE R66, R45.reuse, 0x2, R54 ;  /* 0x000000022d427825 */ /* 0x040fe400078e0236 */
[----:B------:R-:W3:Y:S02]  /*2300*/  LDG.E.U16 R60, desc[UR30][R60.64] ;  /* 0x0000001e3c3c7981 */ /* 0x000ee4000c1e1500 */
[C---:B------:R-:W-:Y:S02]  /*2310*/  IMAD.WIDE R8, R45.reuse, 0x2, R50 ;  /* 0x000000022d087825 */ /* 0x040fe400078e0232 */
[----:B------:R-:W4:Y:S02]  /*2320*/  LDG.E.U16 R66, desc[UR30][R66.64] ;  /* 0x0000001e42427981 */ /* 0x000f24000c1e1500 */
[----:B------:R-:W-:-:S02]  /*2330*/  IMAD.WIDE R10, R45, 0x2, R62 ;  /* 0x000000022d0a7825 */ /* 0x000fc400078e023e */
[----:B------:R-:W5:Y:S02]  /*2340*/  LDG.E.U16 R8, desc[UR30][R8.64] ;  /* 0x0000001e08087981 */ /* 0x000f64000c1e1500 */
[C---:B------:R-:W-:Y:S02]  /*2350*/  IMAD.WIDE R16, R45.reuse, 0x2, R56 ;  /* 0x000000022d107825 */ /* 0x040fe400078e0238 */
[----:B------:R-:W5:Y:S02]  /*2360*/  LDG.E.U16 R11, desc[UR30][R10.64] ;  /* 0x0000001e0a0b7981 */ /* 0x000f64000c1e1500 */
[C---:B------:R-:W-:Y:S02]  /*2370*/  IMAD.WIDE R6, R45.reuse, 0x2, R52 ;  /* 0x000000022d067825 */ /* 0x040fe400078e0234 */
[----:B------:R-:W5:Y:S02]  /*2380*/  LDG.E.U16 R17, desc[UR30][R16.64] ;  /* 0x0000001e10117981 */ /* 0x000f64000c1e1500 */
[----:B------:R-:W-:-:S02]  /*2390*/  IMAD.WIDE R4, R45, 0x2, R42 ;  /* 0x000000022d047825 */ /* 0x000fc400078e022a */
[----:B------:R-:W5:Y:S04]  /*23a0*/  LDG.E.U16 R7, desc[UR30][R6.64] ;  /* 0x0000001e06077981 */ /* 0x000f68000c1e1500 */
[----:B------:R-:W5:Y:S01]  /*23b0*/  LDG.E.U16 R5, desc[UR30][R4.64] ;  /* 0x0000001e04057981 */ /* 0x000f62000c1e1500 */
[----:B------:R-:W-:Y:S02]  /*23c0*/  UMOV UR10, 0x1 ;  /* 0x00000001000a7882 */ /* 0x000fe40000000000 */
[----:B------:R-:W-:-:S04]  /*23d0*/  @!UP0 UIADD3 UR10, UPT, UPT, -UR10, 0x100000, URZ ;  /* 0x001000000a0a8890 */ /* 0x000fc8000fffe1ff */
[----:B------:R-:W-:Y:S02]  /*23e0*/  @!UP0 USHF.L.U32 UR11, UR10, 0xb, URZ ;  /* 0x0000000b0a0b8899 */ /* 0x000fe400080006ff */
[----:B------:R-:W-:Y:S01]  /*23f0*/  @!UP0 USHF.L.U32 UR10, UR10, 0x1, URZ ;  /* 0x000000010a0a8899 */ /* 0x000fe200080006ff */
[----:B------:R-:W-:Y:S01]  /*2400*/  VOTEU.ALL UP2, P2 ;  /* 0x0000000000ff7886 */ /* 0x000fe20001040000 */
        /* <DEDUP_REMOVED lines=8> */
[----:B------:R2:W-:Y:S06]  /*2490*/  MEMBAR.ALL.CTA ;  /* 0x0000000000007992 */ /* 0x0005ec0000008000 */
[----:B--2---:R-:W-:Y:S04]  /*24a0*/  FENCE.VIEW.ASYNC.S ;  /* 0x00000000000073c6 */ /* 0x004fe80000000000 */
[----:B------:R-:W2:Y:S02]  /*24b0*/  FENCE.VIEW.ASYNC.S ;  /* 0x00000000000073c6 */ /* 0x000ea40000000000 */
[----:B--2---:R1:W2:Y:S02]  /*24c0*/  @!UP2 SYNCS.EXCH.64 URZ, [UR12+0x5010], UR10 ;  /* 0x0050100a0cffa5b2 */ /* 0x0042a40008000100 */
[----:B--2---:R-:W-:Y:S06]  /*24d0*/  BAR.SYNC.DEFER_BLOCKING 0x0 ;  /* 0x0000000000007b1d */ /* 0x004fec0000010000 */
[----:B-1----:R-:W-:Y:S05]  /*24e0*/  BRA.U UP1, `(.L_x_13) ;  /* 0x0000000101547547 */ /* 0x002fea000b800000 */
[----:B------:R-:W-:Y:S01]  /*24f0*/  UIADD3 UR10, UPT, UPT, UR12, 0x5010, URZ ;  /* 0x000050100c0a7890 */ /* 0x000fe2000fffe0ff */
[----:B------:R-:W-:Y:S01]  /*2500*/  UMOV UR32, UR48 ;  /* 0x0000003000207c82 */ /* 0x000fe20008000000 */
[----:B------:R-:W-:Y:S01]  /*2510*/  UMOV UR33, 0x40004040 ;  /* 0x4000404000217882 */ /* 0x000fe20000000000 */
[----:B------:R-:W-:Y:S01]  /*2520*/  UMOV UR28, UR38 ;  /* 0x00000026001c7c82 */ /* 0x000fe20008000000 */
[----:B------:R-:W-:Y:S01]  /*2530*/  UMOV UR29, 0x40004040 ;  /* 0x40004040001d7882 */ /* 0x000fe20000000000 */
[----:B------:R-:W-:Y:S01]  /*2540*/  UMOV UR34, 0x0 ;  /* 0x0000000000227882 */ /* 0x000fe20000000000 */
[----:B------:R-:W-:Y:S01]  /*2550*/  UMOV UR35, 0x4088490 ;  /* 0x0408849000237882 */ /* 0x000fe20000000000 */
[----:B------:R-:W-:Y:S01]  /*2560*/  UMOV UR36, 0x0 ;  /* 0x0000000000247882 */ /* 0x000fe20000000000 */
[----:B------:R-:W-:Y:S01]  /*2570*/  UMOV UR37, 0x4088490 ;  /* 0x0408849000257882 */ /* 0x000fe20000000000 */
[----:B------:R-:W-:Y:S01]  /*2580*/  UMOV UR50, 0x0 ;  /* 0x0000000000327882 */ /* 0x000fe20000000000 */
[----:B------:R-:W-:Y:S01]  /*2590*/  UMOV UR51, 0x4088490 ;  /* 0x0408849000337882 */ /* 0x000fe20000000000 */
[----:B------:R1:W-:Y:S01]  /*25a0*/  UTCHMMA gdesc[UR32], gdesc[UR28], tmem[UR15], tmem[UR34], idesc[UR35], !UPT ;  /* 0x00ff221c200075ea */ /* 0x0003e2000f80000f */
[----:B------:R-:W-:Y:S01]  /*25b0*/  UMOV UR11, URZ ;  /* 0x000000ff000b7c82 */ /* 0x000fe20008000000 */
        /* <DEDUP_REMOVED lines=8> */
.L_x_13:
[----:B------:R-:W2:Y:S02]  /*2640*/  SYNCS.PHASECHK.TRANS64.TRYWAIT P3, [UR12+0x5010], RZ ;  /* 0x005010ffff0075a7 */ /* 0x000ea4000806110c */
[----:B--2---:R-:W-:Y:S05]  /*2650*/  @!P3 BRA `(.L_x_14) ;  /* 0x0000001c0008b947 */ /* 0x004fea0003800000 */
.L_x_23:
[----:B------:R-:W-:Y:S01]  /*2660*/  BAR.SYNC.DEFER_BLOCKING 0x0 ;  /* 0x0000000000007b1d */ /* 0x000fe20000010000 */
[----:B------:R-:W-:-:S05]  /*2670*/  SHF.L.U32 R14, R14, 0x1f, RZ ;  /* 0x0000001f0e0e7819 */ /* 0x000fca00000006ff */
[----:B------:R-:W-:Y:S01]  /*2680*/  LDTM.16dp32bit_t0_t15.x8 R4, tmem[UR16] ;  /* 0x00000010000479ee */ /* 0x000fe20008980000 */
[----:B------:R-:W2:Y:S01]  /*2690*/  LDTM.16dp32bit_t16_t31.x8 R4, tmem[UR16+0x8] ;  /* 0x00000810000479ee */ /* 0x000ea200089a0000 */
[----:B------:R-:W3:Y:S01]  /*26a0*/  @!P2 SYNCS.CCTL.IV [UR12+0x5010] ;  /* 0x00501000ff00a9b1 */ /* 0x000ee2000800000c */
[----:B------:R-:W-:Y:S01]  /*26b0*/  NOP ;  /* 0x0000000000007918 */ /* 0x000fe20000000000 */
[----:B0-2---:R-:W-:Y:S01]  /*26c0*/  FMUL R12, R4, UR49 ;  /* 0x00000031040c7c20 */ /* 0x005fe20008400000 */
[----:B------:R-:W-:Y:S01]  /*26d0*/  FMUL R15, R5, UR49 ;  /* 0x00000031050f7c20 */ /* 0x000fe20008400000 */
[----:B------:R-:W-:Y:S01]  /*26e0*/  FMUL R16, R6, UR49 ;  /* 0x0000003106107c20 */ /* 0x000fe20008400000 */
[----:B------:R-:W-:Y:S01]  /*26f0*/  FMUL R17, R7, UR49 ;  /* 0x0000003107117c20 */ /* 0x000fe20008400000 */
[----:B------:R-:W-:-:S03]  /*2700*/  FMUL R18, R8, UR49 ;  /* 0x0000003108127c20 */ /* 0x000fc60008400000 */
[----:B------:R-:W-:Y:S01]  /*2710*/  FMNMX3 R16, R12, R15, R16, !PT ;  /* 0x0000000f0c107276 */ /* 0x000fe20007800010 */
[----:B------:R-:W-:Y:S01]  /*2720*/  FMUL R12, R9, UR49 ;  /* 0x00000031090c7c20 */ /* 0x000fe20008400000 */
[----:B------:R-:W-:Y:S02]  /*2730*/  FMUL R15, R10, UR49 ;  /* 0x000000310a0f7c20 */ /* 0x000fe40008400000 */
[----:B------:R-:W-:Y:S01]  /*2740*/  FMNMX3 R17, R16, R17, R18, !PT ;  /* 0x0000001110117276 */ /* 0x000fe20007800012 */
[----:B------:R-:W-:-:S03]  /*2750*/  FMUL R16, R11, UR49 ;  /* 0x000000310b107c20 */ /* 0x000fc60008400000 */
[----:B------:R-:W-:-:S04]  /*2760*/  FMNMX3 R15, R17, R12, R15, !PT ;  /* 0x0000000c110f7276 */ /* 0x000fc8000780000f */
[----:B------:R-:W-:-:S05]  /*2770*/  FMNMX R15, R16, R15, !PT ;  /* 0x0000000f100f7209 */ /* 0x000fca0007800000 */
[----:B------:R-:W0:Y:S02]  /*2780*/  SHFL.BFLY PT, R12, R15, 0x10, 0x1f ;  /* 0x0e001f000f0c7f89 */ /* 0x000e2400000e0000 */
[----:B0-----:R-:W-:-:S05]  /*2790*/  FMNMX R12, R15, R12, !PT ;  /* 0x0000000c0f0c7209 */ /* 0x001fca0007800000 */
[----:B---3--:R-:W-:Y:S01]  /*27a0*/  @!P5 STS [R21+0x3000], R12 ;  /* 0x0030000c1500d388 */ /* 0x008fe20000000800 */
[----:B------:R-:W-:Y:S06]  /*27b0*/  BAR.SYNC.DEFER_BLOCKING 0x0 ;  /* 0x0000000000007b1d */ /* 0x000fec0000010000 */
[----:B------:R-:W0:Y:S04]  /*27c0*/  @!P6 LDS R46, [R20+0x3000] ;  /* 0x00300000142ee984 */ /* 0x000e280000000800 */
[----:B0-----:R-:W0:Y:S02]  /*27d0*/  SHFL.BFLY PT, R17, R46, 0x1, 0x1f ;  /* 0x0c201f002e117f89 */ /* 0x001e2400000e0000 */
[----:B0-----:R-:W-:-:S05]  /*27e0*/  FMNMX R17, R46, R17, !PT ;  /* 0x000000112e117209 */ /* 0x001fca0007800000 */
[----:B------:R-:W-:Y:S01]  /*27f0*/  @P0 STS [R20+0x3000], R17 ;  /* 0x0030001114000388 */ /* 0x000fe20000000800 */
[----:B------:R-:W-:Y:S06]  /*2800*/  BAR.SYNC.DEFER_BLOCKING 0x0 ;  /* 0x0000000000007b1d */ /* 0x000fec0000010000 */
[----:B------:R-:W0:Y:S02]  /*2810*/  LDS R36, [R3+0x3000] ;  /* 0x0030000003247984 */ /* 0x000e240000000800 */
[----:B0-----:R-:W-:-:S05]  /*2820*/  FMNMX R36, R36, R13, !PT ;  /* 0x0000000d24247209 */ /* 0x001fca0007800000 */
        /* <DEDUP_REMOVED lines=8> */
[----:B------:R-:W-:Y:S01]  /*28b0*/  MUFU.EX2 R12, R4 ;  /* 0x00000004000c7308 */ /* 0x000fe20000000800 */
[--C-:B------:R-:W-:Y:S01]  /*28c0*/  FFMA R8, R8, UR49, -R36.reuse ;  /* 0x0000003108087c23 */ /* 0x100fe20008000824 */
[--C-:B------:R-:W-:Y:S01]  /*28d0*/  FFMA R9, R9, UR49, -R36.reuse ;  /* 0x0000003109097c23 */ /* 0x100fe20008000824 */
[--C-:B------:R-:W-:Y:S01]  /*28e0*/  FFMA R10, R10, UR49, -R36.reuse ;  /* 0x000000310a0a7c23 */ /* 0x100fe20008000824 */
[----:B------:R-:W-:Y:S01]  /*28f0*/  FFMA R11, R11, UR49, -R36 ;  /* 0x000000310b0b7c23 */ /* 0x000fe20008000824 */
[----:B------:R-:W-:Y:S01]  /*2900*/  FMUL R8, R8, 1.4426950216293334961 ;  /* 0x3fb8aa3b08087820 */ /* 0x000fe20000400000 */
[----:B------:R-:W-:Y:S01]  /*2910*/  FMUL R9, R9, 1.4426950216293334961 ;  /* 0x3fb8aa3b09097820 */ /* 0x000fe20000400000 */
[----:B------:R-:W-:Y:S01]  /*2920*/  FMUL R10, R10, 1.4426950216293334961 ;  /* 0x3fb8aa3b0a0a7820 */ /* 0x000fe20000400000 */
[----:B------:R-:W0:Y:S01]  /*2930*/  MUFU.EX2 R67, R5 ;  /* 0x0000000500437308 */ /* 0x000e220000000800 */
[----:B------:R-:W-:-:S07]  /*2940*/  FMUL R11, R11, 1.4426950216293334961 ;  /* 0x3fb8aa3b0b0b7820 */ /* 0x000fce0000400000 */
[----:B------:R-:W2:Y:S08]  /*2950*/  MUFU.EX2 R66, R6 ;  /* 0x0000000600427308 */ /* 0x000eb00000000800 */
[----:B------:R-:W3:Y:S01]  /*2960*/  MUFU.EX2 R69, R7 ;  /* 0x0000000700457308 */ /* 0x000ee20000000800 */
[----:B0-----:R-:W-:-:S07]  /*2970*/  FADD R5, R12, R67 ;  /* 0x000000430c057221 */ /* 0x001fce0000000000 */
[----:B------:R-:W0:Y:S01]  /*2980*/  MUFU.EX2 R68, R8 ;  /* 0x0000000800447308 */ /* 0x000e220000000800 */
[----:B--2---:R-:W-:-:S07]  /*2990*/  FADD R4, R66, R5 ;  /* 0x0000000542047221 */ /* 0x004fce0000000000 */
[----:B------:R-:W2:Y:S01]  /*29a0*/  MUFU.EX2 R73, R9 ;  /* 0x0000000900497308 */ /* 0x000ea20000000800 */
[----:B---3--:R-:W-:-:S07]  /*29b0*/  FADD R5, R69, R4 ;  /* 0x0000000445057221 */ /* 0x008fce0000000000 */
[----:B------:R-:W3:Y:S01]  /*29c0*/  MUFU.EX2 R70, R10 ;  /* 0x0000000a00467308 */ /* 0x000ee20000000800 */
[----:B0-----:R-:W-:-:S07]  /*29d0*/  FADD R4, R68, R5 ;  /* 0x0000000544047221 */ /* 0x001fce0000000000 */
[----:B------:R-:W0:Y:S01]  /*29e0*/  MUFU.EX2 R71, R11 ;  /* 0x0000000b00477308 */ /* 0x000e220000000800 */
[----:B--2---:R-:W-:-:S04]  /*29f0*/  FADD R5, R73, R4 ;  /* 0x0000000449057221 */ /* 0x004fc80000000000 */
[----:B---3--:R-:W-:-:S04]  /*2a00*/  FADD R4, R70, R5 ;  /* 0x0000000546047221 */ /* 0x008fc80000000000 */
[----:B0-----:R-:W-:-:S05]  /*2a10*/  FADD R4, R71, R4 ;  /* 0x0000000447047221 */ /* 0x001fca0000000000 */
[----:B------:R-:W0:Y:S02]  /*2a20*/  SHFL.BFLY PT, R5, R4, 0x10, 0x1f ;  /* 0x0e001f0004057f89 */ /* 0x000e2400000e0000 */
[----:B0-----:R-:W-:Y:S01]  /*2a30*/  FADD R6, R4, R5 ;  /* 0x0000000504067221 */ /* 0x001fe20000000000 */
[----:B------:R-:W-:Y:S06]  /*2a40*/  BAR.SYNC.DEFER_BLOCKING 0x0 ;  /* 0x0000000000007b1d */ /* 0x000fec0000010000 */
[----:B------:R0:W-:Y:S02]  /*2a50*/  @!P5 STS [R21+0x3000], R6 ;  /* 0x003000061500d388 */ /* 0x0001e40000000800 */
[----:B------:R-:W-:Y:S01]  /*2a60*/  BAR.SYNC.DEFER_BLOCKING 0x0 ;  /* 0x0000000000007b1d */ /* 0x000fe20000010000 */
[----:B0-----:R-:W-:-:S05]  /*2a70*/  IMAD.WIDE R6, R47, 0x2, R38 ;  /* 0x000000022f067825 */ /* 0x001fca00078e0226 */
[----:B------:R-:W0:Y:S04]  /*2a80*/  @!P6 LDS R48, [R20+0x3000] ;  /* 0x003000001430e984 */ /* 0x000e280000000800 */
[----:B0-----:R-:W0:Y:S02]  /*2a90*/  SHFL.BFLY PT, R5, R48, 0x1, 0x1f ;  /* 0x0c201f0030057f89 */ /* 0x001e2400000e0000 */
[----:B0-----:R-:W-:Y:S01]  /*2aa0*/  FADD R9, R48, R5 ;  /* 0x0000000530097221 */ /* 0x001fe20000000000 */
[----:B------:R-:W-:-:S04]  /*2ab0*/  IMAD.WIDE R4, R47, 0x2, R40 ;  /* 0x000000022f047825 */ /* 0x000fc800078e0228 */
[----:B------:R0:W-:Y:S01]  /*2ac0*/  @P0 STS [R20+0x3000], R9 ;  /* 0x0030000914000388 */ /* 0x0001e20000000800 */
[----:B------:R-:W-:Y:S06]  /*2ad0*/  BAR.SYNC.DEFER_BLOCKING 0x0 ;  /* 0x0000000000007b1d */ /* 0x000fec0000010000 */
[----:B------:R0:W2:Y:S01]  /*2ae0*/  LDS R49, [R3+0x3000] ;  /* 0x0030000003317984 */ /* 0x0000a20000000800 */
[----:B------:R-:W3:Y:S02]  /*2af0*/  SYNCS.PHASECHK.TRANS64.TRYWAIT P3, [UR17], R14 ;  /* 0x0000000eff0075a7 */ /* 0x000ee40008061111 */
[----:B0-23--:R-:W-:Y:S05]  /*2b00*/  @!P3 BRA `(.L_x_15) ;  /* 0x0000001400e8b947 */ /* 0x00dfea0003800000 */
.L_x_24:
[C---:B------:R-:W-:Y:S01]  /*2b10*/  IMAD.WIDE R16, R47.reuse, 0x2, R28 ;  /* 0x000000022f107825 */ /* 0x040fe200078e021c */
[----:B------:R0:W2:Y:S03]  /*2b20*/  LDG.E.U16 R72, desc[UR30][R4.64] ;  /* 0x0000001e04487981 */ /* 0x0000a6000c1e1500 */
[C---:B------:R-:W-:Y:S01]  /*2b30*/  IMAD.WIDE R18, R47.reuse, 0x2, R26 ;  /* 0x000000022f127825 */ /* 0x040fe200078e021a */
[----:B------:R-:W3:Y:S03]  /*2b40*/  LDG.E.U16 R74, desc[UR30][R6.64] ;  /* 0x0000001e064a7981 */ /* 0x000ee6000c1e1500 */
[C---:B------:R-:W-:Y:S01]  /*2b50*/  IMAD.WIDE R60, R47.reuse, 0x2, R24 ;  /* 0x000000022f3c7825 */ /* 0x040fe200078e0218 */
[----:B------:R-:W4:Y:S03]  /*2b60*/  LDG.E.U16 R16, desc[UR30][R16.64] ;  /* 0x0000001e10107981 */ /* 0x000f26000c1e1500 */
[C---:B------:R-:W-:Y:S01]  /*2b70*/  IMAD.WIDE R8, R47.reuse, 0x2, R34 ;  /* 0x000000022f087825 */ /* 0x040fe200078e0222 */
[----:B------:R-:W5:Y:S03]  /*2b80*/  LDG.E.U16 R18, desc[UR30][R18.64] ;  /* 0x0000001e12127981 */ /* 0x000f66000c1e1500 */
[C---:B------:R-:W-:Y:S01]  /*2b90*/  IMAD.WIDE R10, R47.reuse, 0x2, R32 ;  /* 0x000000022f0a7825 */ /* 0x040fe200078e0220 */
[----:B------:R1:W5:Y:S03]  /*2ba0*/  LDG.E.U16 R76, desc[UR30][R8.64] ;  /* 0x0000001e084c7981 */ /* 0x000366000c1e1500 */
[----:B------:R-:W-:Y:S01]  /*2bb0*/  IMAD.WIDE R14, R47, 0x2, R30 ;  /* 0x000000022f0e7825 */ /* 0x000fe200078e021e */
[----:B------:R-:W5:Y:S04]  /*2bc0*/  LDG.E.U16 R75, desc[UR30][R10.64] ;  /* 0x0000001e0a4b7981 */ /* 0x000f68000c1e1500 */
[----:B------:R-:W5:Y:S04]  /*2bd0*/  LDG.E.U16 R77, desc[UR30][R14.64] ;  /* 0x0000001e0e4d7981 */ /* 0x000f68000c1e1500 */
[----:B------:R1:W5:Y:S01]  /*2be0*/  LDG.E.U16 R61, desc[UR30][R60.64] ;  /* 0x0000001e3c3d7981 */ /* 0x000362000c1e1500 */
[----:B0-----:R-:W-:Y:S01]  /*2bf0*/  F2FP.BF16.F32.PACK_AB R4, R67, R12 ;  /* 0x0000000c4304723e */ /* 0x001fe200000010ff */
[----:B-1----:R-:W-:Y:S01]  /*2c00*/  FADD R8, -R36, R13 ;  /* 0x0000000d24087221 */ /* 0x002fe20000000100 */
[----:B------:R-:W-:-:S02]  /*2c10*/  F2FP.BF16.F32.PACK_AB R5, R69, R66 ;  /* 0x000000424505723e */ /* 0x000fc400000010ff */
[----:B------:R-:W-:Y:S02]  /*2c20*/  F2FP.BF16.F32.PACK_AB R6, R73, R68 ;  /* 0x000000444906723e */ /* 0x000fe400000010ff */
[----:B------:R-:W-:-:S04]  /*2c30*/  F2FP.BF16.F32.PACK_AB R7, R71, R70 ;  /* 0x000000464707723e */ /* 0x000fc800000010ff */
[----:B------:R-:W-:Y:S01]  /*2c40*/  STTM.16dp32bit_t0_t15.x4 tmem[UR26], R4 ;  /* 0x00000004000079ed */ /* 0x000fe2000890001a */
[----:B------:R-:W-:Y:S01]  /*2c50*/  STTM.16dp32bit_t16_t31.x4 tmem[UR26+0x4], R4 ;  /* 0x00000404000079ed */ /* 0x000fe2000892001a */
[----:B------:R-:W-:-:S06]  /*2c60*/  FMUL R60, R8, 1.4426950216293334961 ;  /* 0x3fb8aa3b083c7820 */ /* 0x000fcc0000400000 */
[----:B------:R-:W0:Y:S01]  /*2c70*/  MUFU.EX2 R60, R60 ;  /* 0x0000003c003c7308 */ /* 0x000e220000000800 */
[----:B------:R-:W-:Y:S01]  /*2c80*/  ULEA UR17, UR39, UR12, 0x3 ;  /* 0x0000000c27117291 */ /* 0x000fe2000f8e18ff */
[----:B------:R-:W-:-:S03]  /*2c90*/  UMOV UR6, UR7 ;  /* 0x0000000700067c82 */ /* 0x000fc60008000000 */
[----:B------:R-:W-:Y:S01]  /*2ca0*/  UIADD3 UR17, UPT, UPT, UR17, 0x5000, URZ ;  /* 0x0000500011117890 */ /* 0x000fe2000fffe0ff */
[----:B--2---:R-:W-:Y:S04]  /*2cb0*/  STS.U16 [R23+UR12+0x4000], R72 ;  /* 0x0040004817007988 */ /* 0x004fe8000800040c */
[----:B---3--:R-:W-:Y:S04]  /*2cc0*/  STS.U16 [R23+UR12+0x4200], R74 ;  /* 0x0042004a17007988 */ /* 0x008fe8000800040c */
[----:B----4-:R-:W-:Y:S04]  /*2cd0*/  STS.U16 [R23+UR12+0x4a00], R16 ;  /* 0x004a001017007988 */ /* 0x010fe8000800040c */
[----:B-----5:R1:W-:Y:S04]  /*2ce0*/  STS.U16 [R23+UR12+0x4c00], R18 ;  /* 0x004c001217007988 */ /* 0x0203e8000800040c */
[----:B------:R2:W-:Y:S04]  /*2cf0*/  STS.U16 [R23+UR12+0x4400], R76 ;  /* 0x0044004c17007988 */ /* 0x0005e8000800040c */
[----:B------:R2:W-:Y:S04]  /*2d00*/  STS.U16 [R23+UR12+0x4600], R75 ;  /* 0x0046004b17007988 */ /* 0x0005e8000800040c */
[----:B------:R2:W-:Y:S04]  /*2d10*/  STS.U16 [R23+UR12+0x4800], R77 ;  /* 0x0048004d17007988 */ /* 0x0005e8000800040c */
[----:B------:R2:W-:Y:S01]  /*2d20*/  STS.U16 [R23+UR12+0x4e00], R61 ;  /* 0x004e003d17007988 */ /* 0x0005e2000800040c */
[----:B------:R-:W3:Y:S02]  /*2d30*/  FENCE.VIEW.ASYNC.T ;  /* 0x00000000000073c6 */ /* 0x000ee40000000200 */
[----:B---3--:R-:W-:Y:S06]  /*2d40*/  BAR.SYNC.DEFER_BLOCKING 0x0 ;  /* 0x0000000000007b1d */ /* 0x008fec0000010000 */
[----:B-1----:R-:W-:Y:S01]  /*2d50*/  LDTM.16dp32bit_t0_t15.x16 R4, tmem[UR14] ;  /* 0x0000000e000479ee */ /* 0x002fe20008a00000 */
[----:B------:R-:W0:Y:S01]  /*2d60*/  LDTM.16dp32bit_t16_t31.x16 R4, tmem[UR14+0x10] ;  /* 0x0000100e000479ee */ /* 0x000e220008a20000 */
[----:B------:R-:W-:Y:S01]  /*2d70*/  NOP ;  /* 0x0000000000007918 */ /* 0x000fe20000000000 */
[C---:B0-----:R-:W-:Y:S01]  /*2d80*/  FMUL R4, R60.reuse, R4 ;  /* 0x000000043c047220 */ /* 0x041fe20000400000 */
        /* <DEDUP_REMOVED lines=16> */
[----:B------:R2:W-:Y:S01]  /*2e90*/  STTM.16dp32bit_t16_t31.x16 tmem[UR14+0x10], R4 ;  /* 0x00001004000079ed */ /* 0x0005e20008a2000e */
[----:B------:R-:W0:Y:S02]  /*2ea0*/  FENCE.VIEW.ASYNC.T ;  /* 0x00000000000073c6 */ /* 0x000e240000000200 */
[----:B0-----:R-:W-:Y:S06]  /*2eb0*/  BAR.SYNC.DEFER_BLOCKING 0x0 ;  /* 0x0000000000007b1d */ /* 0x001fec0000010000 */
[----:B------:R0:W-:Y:S06]  /*2ec0*/  MEMBAR.ALL.CTA ;  /* 0x0000000000007992 */ /* 0x0001ec0000008000 */
[----:B0-----:R-:W0:Y:S02]  /*2ed0*/  FENCE.VIEW.ASYNC.S ;  /* 0x00000000000073c6 */ /* 0x001e240000000000 */
[----:B0-----:R-:W-:Y:S06]  /*2ee0*/  BAR.SYNC.DEFER_BLOCKING 0x0 ;  /* 0x0000000000007b1d */ /* 0x001fec0000010000 */
[----:B------:R-:W-:Y:S05]  /*2ef0*/  BRA.U UP1, `(.L_x_16) ;  /* 0x0000000101387547 */ /* 0x000fea000b800000 */
[----:B------:R-:W-:Y:S01]  /*2f00*/  UIADD3 UR34, UPT, UPT, UR13, 0x48, URZ ;  /* 0x000000480d227890 */ /* 0x000fe2000fffe0ff */
[----:B------:R-:W-:Y:S01]  /*2f10*/  UMOV UR28, UR4 ;  /* 0x00000004001c7c82 */ /* 0x000fe20008000000 */
[----:B------:R-:W-:Y:S01]  /*2f20*/  UMOV UR29, 0x80004020 ;  /* 0x80004020001d7882 */ /* 0x000fe20000000000 */
[----:B------:R-:W-:Y:S01]  /*2f30*/  UMOV UR32, 0x0 ;  /* 0x0000000000207882 */ /* 0x000fe20000000000 */
[----:B------:R-:W-:Y:S01]  /*2f40*/  UMOV UR33, 0x4100490 ;  /* 0x0410049000217882 */ /* 0x000fe20000000000 */
[----:B------:R-:W-:Y:S01]  /*2f50*/  UMOV UR10, UR17 ;  /* 0x00000011000a7c82 */ /* 0x000fe20008000000 */
[----:B------:R-:W-:Y:S01]  /*2f60*/  UMOV UR11, URZ ;  /* 0x000000ff000b7c82 */ /* 0x000fe20008000000 */
[----:B------:R-:W-:Y:S01]  /*2f70*/  UMOV UR36, 0x0 ;  /* 0x0000000000247882 */ /* 0x000fe20000000000 */
[----:B------:R-:W-:Y:S01]  /*2f80*/  UMOV UR37, 0x4100490 ;  /* 0x0410049000257882 */ /* 0x000fe20000000000 */
[----:B------:R0:W-:Y:S01]  /*2f90*/  UTCHMMA tmem[UR23], gdesc[UR28], tmem[UR13], tmem[UR32], idesc[UR33], UPT ;  /* 0x00ff201c170079ea */ /* 0x0001e2000b80000d */
[----:B------:R-:W-:Y:S01]  /*2fa0*/  UMOV UR7, UR10 ;  /* 0x0000000a00077c82 */ /* 0x000fe20008000000 */
[----:B------:R0:W-:Y:S01]  /*2fb0*/  UTCHMMA tmem[UR34], gdesc[UR24], tmem[UR13], tmem[UR36], idesc[UR37], UPT ;  /* 0x00ff2418220079ea */ /* 0x0001e2000b80000d */
[----:B------:R0:W-:Y:S01]  /*2fc0*/  UTCBAR [UR7], URZ ;  /* 0x000000ff070073e9 */ /* 0x0001e200080000ff */
[----:B------:R-:W-:-:S02]  /*2fd0*/  NOP ;  /* 0x0000000000007918 */ /* 0x000fc40000000000 */
.L_x_16:
[----:B------:R-:W-:Y:S01]  /*2fe0*/  UIADD3 UR39, UPT, UPT, UR39, 0x1, URZ ;  /* 0x0000000127277890 */ /* 0x000fe2000fffe0ff */
[----:B------:R-:W-:Y:S01]  /*2ff0*/  FFMA R44, R60, R44, R49 ;  /* 0x0000002c3c2c7223 */ /* 0x000fe20000000031 */
[----:B------:R-:W-:Y:S01]  /*3000*/  UIADD3 UR8, UPT, UPT, UR8, 0x20, URZ ;  /* 0x0000002008087890 */ /* 0x000fe2000fffe0ff */
[----:B------:R-:W-:Y:S01]  /*3010*/  VIADD R47, R47, UR27 ;  /* 0x0000001b2f2f7c36 */ /* 0x000fe20008000000 */
[----:B------:R-:W-:Y:S01]  /*3020*/  UISETP.GT.AND UP2, UPT, UR39, 0x1, UPT ;  /* 0x000000012700788c */ /* 0x000fe2000bf44270 */
[----:B------:R-:W-:Y:S01]  /*3030*/  IMAD.IADD R45, R37, 0x1, R45 ;  /* 0x00000001252d7824 */ /* 0x000fe200078e022d */
[----:B--2---:R-:W-:Y:S01]  /*3040*/  MOV R13, R36 ;  /* 0x00000024000d7202 */ /* 0x004fe20000000f00 */
[----:B------:R-:W-:Y:S01]  /*3050*/  IMAD.U32 R14, RZ, RZ, UR6 ;  /* 0x00000006ff0e7e24 */ /* 0x000fe2000f8e00ff */
[----:B0-----:R-:W-:Y:S02]  /*3060*/  USEL UR7, URZ, 0x1, !UP2 ;  /* 0x00000001ff077887 */ /* 0x001fe4000d000000 */
[----:B------:R-:W-:-:S02]  /*3070*/  USEL UR39, UR39, URZ, !UP2 ;  /* 0x000000ff27277287 */ /* 0x000fc4000d000000 */
[----:B------:R-:W-:Y:S02]  /*3080*/  UISETP.GE.AND UP2, UPT, UR8, UR22, UPT ;  /* 0x000000160800728c */ /* 0x000fe4000bf46270 */
[----:B------:R-:W-:-:S07]  /*3090*/  ULOP3.LUT UR7, UR6, UR7, URZ, 0x3c, !UPT ;  /* 0x0000000706077292 */ /* 0x000fce000f8e3cff */
[----:B------:R-:W-:Y:S05]  /*30a0*/  BRA.U !UP2, `(.L_x_17) ;  /* 0xfffffff10a847547 */ /* 0x000fea000b83ffff */
.L_x_12:
[----:B------:R-:W1:Y:S01]  /*30b0*/  LDCU UR4, c[0x0][0x3f0] ;  /* 0x00007e00ff0477ac */ /* 0x000e620008000800 */
[C---:B------:R-:W-:Y:S01]  /*30c0*/  IMAD.SHL.U32 R3, R0.reuse, 0x20, RZ ;  /* 0x0000002000037824 */ /* 0x040fe200078e00ff */
[----:B0--3--:R-:W-:Y:S01]  /*30d0*/  SHF.R.S32.HI R4, RZ, 0x5, R0 ;  /* 0x00000005ff047819 */ /* 0x009fe20000011400 */
[----:B------:R-:W-:Y:S02]  /*30e0*/  IMAD.SHL.U32 R20, R0, 0x10, RZ ;  /* 0x0000001000147824 */ /* 0x000fe400078e00ff */
[C---:B------:R-:W-:Y:S01]  /*30f0*/  FMUL R21, R44.reuse, 8388608 ;  /* 0x4b0000002c157820 */ /* 0x040fe20000400000 */
[----:B------:R-:W-:Y:S01]  /*3100*/  FSETP.GEU.AND P4, PT, R44, 1.175494350822287508e-38, PT ;  /* 0x008000002c00780b */ /* 0x000fe20003f8e000 */
[----:B------:R-:W-:Y:S01]  /*3110*/  IMAD.SHL.U32 R23, R0, 0x4, RZ ;  /* 0x0000000400177824 */ /* 0x000fe200078e00ff */
[----:B------:R-:W-:Y:S02]  /*3120*/  LOP3.LUT R3, R3, 0x300, RZ, 0xc0, !PT ;  /* 0x0000030003037812 */ /* 0x000fe400078ec0ff */
[----:B------:R-:W-:-:S02]  /*3130*/  SGXT R4, R4, 0x1 ;  /* 0x000000010404781a */ /* 0x000fc40000000200 */
[----:B------:R-:W-:Y:S02]  /*3140*/  LOP3.LUT R3, R3, 0x870, R20, 0xf8, !PT ;  /* 0x0000087003037812 */ /* 0x000fe400078ef814 */
[----:B------:R-:W-:Y:S02]  /*3150*/  FSEL R21, R21, R44, !P4 ;  /* 0x0000002c15157208 */ /* 0x000fe40006000000 */
[----:B------:R-:W-:Y:S02]  /*3160*/  LOP3.LUT R26, R3, 0x1040, R4, 0x78, !PT ;  /* 0x00001040031a7812 */ /* 0x000fe400078e7804 */
[----:B------:R-:W-:Y:S01]  /*3170*/  FSETP.GT.AND P3, PT, |R44|, 8.50705917302346158658e+37, PT ;  /* 0x7e8000002c00780b */ /* 0x000fe20003f64200 */
[----:B-1----:R-:W-:Y:S01]  /*3180*/  UISETP.GE.AND UP0, UPT, UR4, 0x1, UPT ;  /* 0x000000010400788c */ /* 0x002fe2000bf06270 */
[----:B------:R-:W-:Y:S02]  /*3190*/  SHF.R.S32.HI R25, RZ, 0x2, R0 ;  /* 0x00000002ff197819 */ /* 0x000fe40000011400 */
[----:B------:R-:W-:-:S02]  /*31a0*/  LOP3.LUT R20, R20, 0x30, RZ, 0xc0, !PT ;  /* 0x0000003014147812 */ /* 0x000fc400078ec0ff */
[----:B------:R-:W-:-:S04]  /*31b0*/  IADD3 R3, PT, PT, R21, -0x3f3504f3, RZ ;  /* 0xc0cafb0d15037810 */ /* 0x000fc80007ffe0ff */
[----:B------:R-:W-:Y:S05]  /*31c0*/  BRA.U !UP0, `(.L_x_18) ;  /* 0x0000000108107547 */ /* 0x000fea000b800000 */
[----:B------:R-:W-:-:S06]  /*31d0*/  USHF.L.U32 UR6, UR6, 0x1f, URZ ;  /* 0x0000001f06067899 */ /* 0x000fcc00080006ff */
[----:B------:R-:W-:-:S04]  /*31e0*/  IMAD.U32 R4, RZ, RZ, UR6 ;  /* 0x00000006ff047e24 */ /* 0x000fc8000f8e00ff */
[----:B------:R-:W0:Y:S02]  /*31f0*/  SYNCS.PHASECHK.TRANS64.TRYWAIT P0, [UR17], R4 ;  /* 0x00000004ff0075a7 */ /* 0x000e240008001111 */
[----:B0-----:R-:W-:Y:S05]  /*3200*/  @!P0 BRA `(.L_x_19) ;  /* 0x0000001000348947 */ /* 0x001fea0003800000 */
.L_x_18:
[----:B------:R-:W-:Y:S01]  /*3210*/  BAR.SYNC.DEFER_BLOCKING 0x0 ;  /* 0x0000000000007b1d */ /* 0x000fe20000010000 */
[C---:B------:R-:W-:Y:S01]  /*3220*/  FSETP.GEU.AND P0, PT, |R44|.reuse, 1.175494350822287508e-38, PT ;  /* 0x008000002c00780b */ /* 0x040fe20003f0e200 */
[----:B------:R-:W-:Y:S01]  /*3230*/  @P3 FMUL R44, R44, 0.25 ;  /* 0x3e8000002c2c3820 */ /* 0x000fe20000400000 */
[----:B------:R-:W-:Y:S01]  /*3240*/  LOP3.LUT R28, R20, 0x3c0, R23, 0xf8, !PT ;  /* 0x000003c0141c7812 */ /* 0x000fe200078ef817 */
[----:B------:R-:W-:Y:S01]  /*3250*/  IMAD.SHL.U32 R23, R0, 0x2, RZ ;  /* 0x0000000200177824 */ /* 0x000fe200078e00ff */
[----:B------:R-:W-:Y:S01]  /*3260*/  SGXT R25, R25, 0x1 ;  /* 0x000000011919781a */ /* 0x000fe20000000200 */
[----:B------:R-:W-:Y:S01]  /*3270*/  IMAD.MOV.U32 R29, RZ, RZ, 0x3dc6b27f ;  /* 0x3dc6b27fff1d7424 */ /* 0x000fe200078e00ff */
[----:B------:R-:W-:Y:S01]  /*3280*/  LOP3.LUT R24, R3, 0xff800000, RZ, 0xc0, !PT ;  /* 0xff80000003187812 */ /* 0x000fe200078ec0ff */
[----:B------:R-:W0:Y:S01]  /*3290*/  LDCU.64 UR4, c[0x0][0x3e0] ;  /* 0x00007c00ff0477ac */ /* 0x000e220008000a00 */
[----:B------:R-:W-:Y:S01]  /*32a0*/  LOP3.LUT R28, R28, 0x1040, R25, 0x78, !PT ;  /* 0x000010401c1c7812 */ /* 0x000fe200078e7819 */
[----:B------:R-:W1:Y:S01]  /*32b0*/  LDC.64 R40, c[0x0][0x398] ;  /* 0x0000e600ff287b82 */ /* 0x000e620000000a00 */
[----:B------:R-:W-:Y:S01]  /*32c0*/  LOP3.LUT R25, R23, 0x80, RZ, 0xc0, !PT ;  /* 0x0000008017197812 */ /* 0x000fe200078ec0ff */
[----:B------:R-:W-:Y:S01]  /*32d0*/  IMAD.IADD R22, R21, 0x1, -R24 ;  /* 0x0000000115167824 */ /* 0x000fe200078e0a18 */
[----:B------:R-:W-:Y:S01]  /*32e0*/  FSEL R23, RZ, -23, P4 ;  /* 0xc1b80000ff177808 */ /* 0x000fe20002000000 */
[----:B------:R-:W-:Y:S01]  /*32f0*/  @!P0 FMUL R44, R44, 16777216 ;  /* 0x4b8000002c2c8820 */ /* 0x000fe20000400000 */
[----:B------:R-:W-:Y:S01]  /*3300*/  I2FP.F32.S32 R24, R24 ;  /* 0x0000001800187245 */ /* 0x000fe20000201400 */
[----:B------:R-:W-:Y:S01]  /*3310*/  FADD R22, R22, -1 ;  /* 0xbf80000016167421 */ /* 0x000fe20000000000 */
[----:B------:R-:W-:-:S02]  /*3320*/  SHF.L.U32 R3, R0, 0x7, RZ ;  /* 0x0000000700037819 */ /* 0x000fc400000006ff */
[----:B------:R-:W-:Y:S01]  /*3330*/  IADD3 R30, PT, PT, R26, UR12, R25 ;  /* 0x0000000c1a1e7c10 */ /* 0x000fe2000fffe019 */
[----:B------:R-:W-:Y:S01]  /*3340*/  FFMA.FTZ R23, R24, 1.1920928955078125e-07, R23 ;  /* 0x3400000018177823 */ /* 0x000fe20000010017 */
[----:B------:R-:W-:Y:S01]  /*3350*/  LOP3.LUT R27, R3, 0x400, RZ, 0xc0, !PT ;  /* 0x00000400031b7812 */ /* 0x000fe200078ec0ff */
[----:B------:R-:W2:Y:S01]  /*3360*/  MUFU.RCP R24, R44 ;  /* 0x0000002c00187308 */ /* 0x000ea20000001000 */
[C---:B------:R-:W-:Y:S01]  /*3370*/  FFMA.FTZ R3, R22.reuse, R29, -0.16845393180847167969 ;  /* 0xbe2c7f3016037423 */ /* 0x040fe2000001001d */
[----:B------:R-:W3:Y:S02]  /*3380*/  @!P2 SYNCS.CCTL.IV [UR12+0x5000] ;  /* 0x00500000ff00a9b1 */ /* 0x000ee4000800000c */
[----:B---3--:R-:W-:Y:S01]  /*3390*/  BAR.SYNC.DEFER_BLOCKING 0x0 ;  /* 0x0000000000007b1d */ /* 0x008fe20000010000 */
[----:B0-----:R-:W-:Y:S01]  /*33a0*/  UIMAD UR4, UR9, UR4, URZ ;  /* 0x00000004090472a4 */ /* 0x001fe2000f8e02ff */
[----:B------:R-:W-:Y:S01]  /*33b0*/  FFMA.FTZ R25, R22, R3, 0.1716887056827545166 ;  /* 0x3e2fcf2a16197423 */ /* 0x000fe20000010003 */
[----:B------:R-:W-:-:S02]  /*33c0*/  IADD3 R3, PT, PT, R28, UR12, R27 ;  /* 0x0000000c1c037c10 */ /* 0x000fc4000fffe01b */
[----:B------:R-:W-:Y:S01]  /*33d0*/  USHF.L.U32 UR6, UR4, 0x1, URZ ;  /* 0x0000000104067899 */ /* 0x000fe200080006ff */
[C---:B------:R-:W-:Y:S01]  /*33e0*/  FFMA.FTZ R25, R22.reuse, R25, -0.17900948226451873779 ;  /* 0xbe374e4316197423 */ /* 0x040fe20000010019 */
[----:B------:R-:W-:Y:S01]  /*33f0*/  LDTM.16dp32bit_t0_t15.x16 R4, tmem[UR14] ;  /* 0x0000000e000479ee */ /* 0x000fe20008a00000 */
[----:B------:R-:W0:Y:S02]  /*3400*/  LDTM.16dp32bit_t16_t31.x16 R4, tmem[UR14+0x10] ;  /* 0x0000100e000479ee */ /* 0x000e240008a20000 */
[----:B------:R-:W-:-:S04]  /*3410*/  FFMA.FTZ R25, R22, R25, 0.20512372255325317383 ;  /* 0x3e520bf416197423 */ /* 0x000fc80000010019 */
[----:B------:R-:W-:-:S04]  /*3420*/  FFMA.FTZ R25, R22, R25, -0.24046532809734344482 ;  /* 0xbe763c8b16197423 */ /* 0x000fc80000010019 */
[----:B------:R-:W-:-:S04]  /*3430*/  FFMA.FTZ R25, R22, R25, 0.28857114911079406738 ;  /* 0x3e93bf9916197423 */ /* 0x000fc80000010019 */
[C---:B------:R-:W-:Y:S01]  /*3440*/  FFMA.FTZ R25, R22.reuse, R25, -0.36067417263984680176 ;  /* 0xbeb8aa4916197423 */ /* 0x040fe20000010019 */
[----:B------:R-:W3:Y:S01]  /*3450*/  @!P2 SYNCS.CCTL.IV [UR12+0x5008] ;  /* 0x00500800ff00a9b1 */ /* 0x000ee2000800000c */
[----:B------:R-:W-:Y:S02]  /*3460*/  NOP ;  /* 0x0000000000007918 */ /* 0x000fe40000000000 */
[----:B------:R-:W-:Y:S01]  /*3470*/  FFMA.FTZ R25, R22, R25, 0.48089820146560668945 ;  /* 0x3ef6384a16197423 */ /* 0x000fe20000010019 */
[----:B------:R-:W-:-:S03]  /*3480*/  FSETP.NEU.AND P2, PT, R21, RZ, PT ;  /* 0x000000ff1500720b */ /* 0x000fc60003f4d000 */
[----:B------:R-:W-:Y:S01]  /*3490*/  FFMA.FTZ R25, R22, R25, -0.72134751081466674805 ;  /* 0xbf38aa3b16197423 */ /* 0x000fe20000010019 */
[----:B0-----:R-:W-:Y:S01]  /*34a0*/  @P3 FMUL R16, R16, 0.25 ;  /* 0x3e80000010103820 */ /* 0x001fe20000400000 */
[----:B------:R-:W-:Y:S01]  /*34b0*/  @P3 FMUL R17, R17, 0.25 ;  /* 0x3e80000011113820 */ /* 0x000fe20000400000 */
        /* <DEDUP_REMOVED lines=14> */
[----:B------:R-:W-:Y:S01]  /*35a0*/  @!P0 FMUL R16, R16, 16777216 ;  /* 0x4b80000010108820 */ /* 0x000fe20000400000 */
        /* <DEDUP_REMOVED lines=15> */
[C---:B--2---:R-:W-:Y:S01]  /*36a0*/  FMUL R31, R24.reuse, R16 ;  /* 0x00000010181f7220 */ /* 0x044fe20000400000 */
        /* <DEDUP_REMOVED lines=14> */
[----:B------:R-:W-:Y:S01]  /*3790*/  FMUL R24, R24, R19 ;  /* 0x0000001318187220 */ /* 0x000fe20000400000 */
[----:B------:R-:W-:Y:S01]  /*37a0*/  F2FP.BF16.F32.PACK_AB R8, R27, R4 ;  /* 0x000000041b08723e */ /* 0x000fe200000010ff */
[----:B------:R-:W-:Y:S01]  /*37b0*/  FMUL R25, R22, R25 ;  /* 0x0000001916197220 */ /* 0x000fe20000400000 */
[----:B------:R-:W-:-:S02]  /*37c0*/  F2FP.BF16.F32.PACK_AB R9, R26, R5 ;  /* 0x000000051a09723e */ /* 0x000fc400000010ff */
[----:B------:R-:W-:Y:S01]  /*37d0*/  F2FP.BF16.F32.PACK_AB R10, R29, R6 ;  /* 0x000000061d0a723e */ /* 0x000fe200000010ff */
[----:B------:R-:W-:Y:S01]  /*37e0*/  FMUL R25, R22, R25 ;  /* 0x0000001916197220 */ /* 0x000fe20000400000 */
[----:B------:R-:W-:Y:S02]  /*37f0*/  F2FP.BF16.F32.PACK_AB R11, R28, R7 ;  /* 0x000000071c0b723e */ /* 0x000fe400000010ff */
[----:B------:R-:W-:Y:S01]  /*3800*/  F2FP.BF16.F32.PACK_AB R12, R31, R12 ;  /* 0x0000000c1f0c723e */ /* 0x000fe200000010ff */
[----:B------:R-:W-:Y:S01]  /*3810*/  FFMA.FTZ R22, R22, 1.4426950216293334961, R25 ;  /* 0x3fb8aa3b16167823 */ /* 0x000fe20000010019 */
[----:B------:R-:W-:Y:S01]  /*3820*/  F2FP.BF16.F32.PACK_AB R13, R16, R13 ;  /* 0x0000000d100d723e */ /* 0x000fe200000010ff */
[----:B---3--:R0:W-:Y:S01]  /*3830*/  STSM.16.M88.4 [R30], R8 ;  /* 0x000000081e007844 */ /* 0x0081e20000000200 */
[----:B------:R-:W-:Y:S01]  /*3840*/  F2FP.BF16.F32.PACK_AB R14, R17, R14 ;  /* 0x0000000e110e723e */ /* 0x000fe200000010ff */
[----:B------:R-:W2:Y:S01]  /*3850*/  LDC R16, c[0x0][0x3e8] ;  /* 0x0000fa00ff107b82 */ /* 0x000ea20000000800 */
[----:B------:R-:W-:Y:S01]  /*3860*/  F2FP.BF16.F32.PACK_AB R15, R24, R15 ;  /* 0x0000000f180f723e */ /* 0x000fe200000010ff */
[----:B------:R-:W-:Y:S01]  /*3870*/  FADD R23, R23, R22 ;  /* 0x0000001617177221 */ /* 0x000fe20000000000 */
[----:B------:R-:W-:-:S02]  /*3880*/  SHF.R.U32.HI R17, RZ, 0x6, R0 ;  /* 0x00000006ff117819 */ /* 0x000fc40000011600 */
[----:B------:R-:W-:Y:S01]  /*3890*/  ISETP.GE.U32.AND P0, PT, R21, 0x7f800000, PT ;  /* 0x7f8000001500780c */ /* 0x000fe20003f06070 */
[----:B------:R3:W-:Y:S01]  /*38a0*/  STSM.16.M88.4 [R30+0x400], R12 ;  /* 0x0004000c1e007844 */ /* 0x0007e20000000200 */
[----:B------:R-:W-:Y:S01]  /*38b0*/  SGXT.U32 R17, R17, 0x2 ;  /* 0x000000021111781a */ /* 0x000fe20000000000 */
[----:B------:R-:W-:Y:S01]  /*38c0*/  BAR.SYNC.DEFER_BLOCKING 0x0 ;  /* 0x0000000000007b1d */ /* 0x000fe20000010000 */
[----:B0-----:R-:W-:Y:S01]  /*38d0*/  SHF.R.U32.HI R9, RZ, 0x2, R0 ;  /* 0x00000002ff097819 */ /* 0x001fe20000011600 */
[----:B------:R-:W-:Y:S01]  /*38e0*/  IMAD R8, R2, UR5, RZ ;  /* 0x0000000502087c24 */ /* 0x000fe2000f8e02ff */
[----:B------:R-:W-:-:S07]  /*38f0*/  UIMAD.WIDE UR4, UR4, 0x2, URZ ;  /* 0x00000002040478a5 */ /* 0x000fce000f8e02ff */
[----:B------:R-:W-:Y:S01]  /*3900*/  @P0 IMAD.MOV.U32 R18, RZ, RZ, 0x7f800000 ;  /* 0x7f800000ff120424 */ /* 0x000fe200078e00ff */
[----:B---3--:R-:W-:-:S03]  /*3910*/  LOP3.LUT R13, R9, 0x38, RZ, 0xc0, !PT ;  /* 0x00000038090d7812 */ /* 0x008fc600078ec0ff */
[----:B------:R-:W-:Y:S01]  /*3920*/  @P0 FFMA.FTZ R23, R21, R18, +INF ;  /* 0x7f80000015170423 */ /* 0x000fe20000010012 */
[----:B--2---:R-:W-:Y:S01]  /*3930*/  IMAD R11, R17, R16, RZ ;  /* 0x00000010110b7224 */ /* 0x004fe200078e02ff */
[C---:B------:R-:W-:Y:S01]  /*3940*/  SHF.L.U32 R9, R8.reuse, 0x1, RZ ;  /* 0x0000000108097819 */ /* 0x040fe200000006ff */
[----:B------:R-:W-:Y:S01]  /*3950*/  IMAD.HI R8, R8, 0x2, RZ ;  /* 0x0000000208087827 */ /* 0x000fe200078e02ff */
[----:B------:R-:W-:Y:S01]  /*3960*/  LOP3.LUT R12, R13, 0x1f, R0, 0xf8, !PT ;  /* 0x0000001f0d0c7812 */ /* 0x000fe200078ef800 */
[----:B------:R-:W0:Y:S01]  /*3970*/  LDCU UR4, c[0x0][0x3ec] ;  /* 0x00007d80ff0477ac */ /* 0x000e220008000800 */
[----:B-1----:R-:W-:Y:S01]  /*3980*/  IADD3 R40, P0, P3, R9, UR6, R40 ;  /* 0x0000000609287c10 */ /* 0x002fe2000fb1e028 */
[----:B------:R-:W-:Y:S01]  /*3990*/  IMAD R15, R16, 0x4, R11 ;  /* 0x00000004100f7824 */ /* 0x000fe200078e020b */
[----:B------:R-:W-:Y:S01]  /*39a0*/  LOP3.LUT R0, R0, 0xff, RZ, 0xc0, !PT ;  /* 0x000000ff00007812 */ /* 0x000fe200078ec0ff */
[----:B------:R-:W-:Y:S01]  /*39b0*/  IMAD.SHL.U32 R9, R12, 0x8, RZ ;  /* 0x000000080c097824 */ /* 0x000fe200078e00ff */
[----:B------:R-:W-:Y:S01]  /*39c0*/  IADD3.X R42, PT, PT, R8, UR5, R41, P0, P3 ;  /* 0x00000005082a7c10 */ /* 0x000fe200087e6429 */
[----:B------:R-:W1:Y:S01]  /*39d0*/  LDSM.16.M88.4 R4, [R3] ;  /* 0x000000000304783b */ /* 0x000e620000000200 */
[----:B------:R-:W-:Y:S01]  /*39e0*/  IMAD R17, R16, 0x4, R15 ;  /* 0x0000000410117824 */ /* 0x000fe200078e020f */
[----:B------:R-:W-:-:S02]  /*39f0*/  LEA R22, P0, R11, R40, 0x1 ;  /* 0x000000280b167211 */ /* 0x000fc400078008ff */
[----:B------:R-:W-:Y:S01]  /*3a00*/  LOP3.LUT R13, R9, 0xc0, RZ, 0xc0, !PT ;  /* 0x000000c0090d7812 */ /* 0x000fe200078ec0ff */
[C---:B------:R-:W-:Y:S01]  /*3a10*/  IMAD R19, R16.reuse, 0x4, R17 ;  /* 0x0000000410137824 */ /* 0x040fe200078e0211 */
[----:B------:R-:W-:Y:S02]  /*3a20*/  FSEL R9, R23, -INF , P2 ;  /* 0xff80000017097808 */ /* 0x000fe40001000000 */
[----:B------:R-:W-:Y:S02]  /*3a30*/  LEA.HI.X.SX32 R23, R11, R42, 0x1, P0 ;  /* 0x0000002a0b177211 */ /* 0x000fe400000f0eff */
[C---:B------:R-:W-:Y:S02]  /*3a40*/  LEA R21, R16.reuse, R19, 0x2 ;  /* 0x0000001310157211 */ /* 0x040fe400078e10ff */
[----:B------:R-:W-:Y:S01]  /*3a50*/  LEA R26, P0, R17, R40, 0x1 ;  /* 0x00000028111a7211 */ /* 0x000fe200078008ff */
[----:B0-----:R-:W-:Y:S01]  /*3a60*/  UIMAD UR4, UR9, UR4, URZ ;  /* 0x00000004090472a4 */ /* 0x001fe2000f8e02ff */
[----:B------:R-:W-:Y:S01]  /*3a70*/  IADD3 R38, PT, PT, R13, UR12, R20 ;  /* 0x0000000c0d267c10 */ /* 0x000fe2000fffe014 */
[C---:B------:R-:W-:Y:S01]  /*3a80*/  IMAD R29, R16.reuse, 0x4, R21 ;  /* 0x00000004101d7824 */ /* 0x040fe200078e0215 */
[----:B------:R-:W-:Y:S01]  /*3a90*/  LEA.HI.X.SX32 R27, R17, R42, 0x1, P0 ;  /* 0x0000002a111b7211 */ /* 0x000fe200000f0eff */
[----:B------:R-:W-:Y:S01]  /*3aa0*/  FFMA R13, R9, 0.69314718246459960938, R36 ;  /* 0x3f317218090d7823 */ /* 0x000fe20000000024 */
[-C--:B------:R-:W-:Y:S01]  /*3ab0*/  LEA R24, P2, R15, R40.reuse, 0x1 ;  /* 0x000000280f187211 */ /* 0x080fe200078408ff */
[C---:B------:R-:W-:Y:S01]  /*3ac0*/  IMAD R31, R16.reuse, 0x4, R29 ;  /* 0x00000004101f7824 */ /* 0x040fe200078e021d */
[----:B------:R0:W2:Y:S01]  /*3ad0*/  LDSM.16.M88.4 R8, [R3+0x800] ;  /* 0x000800000308783b */ /* 0x0000a20000000200 */
[----:B------:R-:W-:Y:S01]  /*3ae0*/  LEA R14, P0, R19, R40, 0x1 ;  /* 0x00000028130e7211 */ /* 0x000fe200078008ff */
[----:B------:R-:W-:Y:S01]  /*3af0*/  USHF.L.U32 UR6, UR4, 0x2, URZ ;  /* 0x0000000204067899 */ /* 0x000fe200080006ff */
[----:B------:R-:W-:Y:S01]  /*3b00*/  IMAD R17, R16, 0x4, R31 ;  /* 0x0000000410117824 */ /* 0x000fe200078e021f */
[----:B------:R-:W-:Y:S01]  /*3b10*/  LEA.HI.X.SX32 R25, R15, R42, 0x1, P2 ;  /* 0x0000002a0f197211 */ /* 0x000fe200010f0eff */
[----:B------:R-:W-:Y:S01]  /*3b20*/  UIMAD.WIDE UR4, UR4, 0x4, URZ ;  /* 0x00000004040478a5 */ /* 0x000fe2000f8e02ff */
[----:B------:R-:W-:-:S02]  /*3b30*/  LEA R18, P2, R21, R40, 0x1 ;  /* 0x0000002815127211 */ /* 0x000fc400078408ff */
[----:B------:R-:W-:Y:S02]  /*3b40*/  LEA R33, R16, R17, 0x2 ;  /* 0x0000001110217211 */ /* 0x000fe400078e10ff */
[----:B------:R-:W-:Y:S02]  /*3b50*/  LEA R20, P3, R29, R40, 0x1 ;  /* 0x000000281d147211 */ /* 0x000fe400078608ff */
[----:B------:R-:W-:Y:S01]  /*3b60*/  SHF.L.U32 R12, R12, 0x4, RZ ;  /* 0x000000040c0c7819 */ /* 0x000fe200000006ff */
[----:B------:R-:W-:-:S03]  /*3b70*/  IMAD R35, R16, 0x4, R33 ;  /* 0x0000000410237824 */ /* 0x000fc600078e0221 */
[----:B------:R-:W-:Y:S01]  /*3b80*/  LOP3.LUT R12, R12, 0xf0, RZ, 0xc0, !PT ;  /* 0x000000f00c0c7812 */ /* 0x000fe200078ec0ff */
[----:B------:R-:W-:Y:S01]  /*3b90*/  IMAD R37, R16, 0x4, R35 ;  /* 0x0000000410257824 */ /* 0x000fe200078e0223 */
[----:B-1----:R-:W-:-:S03]  /*3ba0*/  PRMT R15, R4, 0x7632, R15 ;  /* 0x00007632040f7816 */ /* 0x002fc6000000000f */
[----:B------:R-:W-:Y:S01]  /*3bb0*/  IMAD R39, R16, 0x4, R37 ;  /* 0x0000000410277824 */ /* 0x000fe200078e0225 */
[----:B------:R-:W-:Y:S01]  /*3bc0*/  STG.E.U16 desc[UR30][R22.64], R4 ;  /* 0x0000000416007986 */ /* 0x000fe2000c10151e */
[----:B------:R-:W-:-:S03]  /*3bd0*/  PRMT R44, R5, 0x7632, R44 ;  /* 0x00007632052c7816 */ /* 0x000fc6000000002c */
[----:B------:R1:W-:Y:S01]  /*3be0*/  STG.E.U16 desc[UR30][R24.64], R15 ;  /* 0x0000000f18007986 */ /* 0x0003e2000c10151e */
[----:B------:R-:W-:-:S03]  /*3bf0*/  LEA R41, R16, R39, 0x2 ;  /* 0x0000002710297211 */ /* 0x000fc600078e10ff */
[----:B------:R3:W-:Y:S02]  /*3c00*/  STG.E.U16 desc[UR30][R26.64], R5 ;  /* 0x000000051a007986 */ /* 0x0007e4000c10151e */
[----:B0-----:R-:W-:-:S04]  /*3c10*/  IMAD R3, R16, 0x4, R41 ;  /* 0x0000000410037824 */ /* 0x001fc800078e0229 */
[----:B------:R-:W-:Y:S01]  /*3c20*/  IMAD R43, R16, 0x4, R3 ;  /* 0x00000004102b7824 */ /* 0x000fe200078e0203 */
[-C--:B-1----:R-:W-:Y:S02]  /*3c30*/  LEA.HI.X.SX32 R15, R19, R42.reuse, 0x1, P0 ;  /* 0x0000002a130f7211 */ /* 0x082fe400000f0eff */
[----:B------:R-:W-:Y:S02]  /*3c40*/  LEA.HI.X.SX32 R19, R21, R42, 0x1, P2 ;  /* 0x0000002a15137211 */ /* 0x000fe400010f0eff */
[----:B------:R-:W-:Y:S01]  /*3c50*/  LEA R22, P2, R17, R40, 0x1 ;  /* 0x0000002811167211 */ /* 0x000fe200078408ff */
[----:B------:R0:W-:Y:S01]  /*3c60*/  STG.E.U16 desc[UR30][R14.64], R44 ;  /* 0x0000002c0e007986 */ /* 0x0001e2000c10151e */
[-C--:B------:R-:W-:Y:S02]  /*3c70*/  LEA.HI.X.SX32 R21, R29, R42.reuse, 0x1, P3 ;  /* 0x0000002a1d157211 */ /* 0x080fe400018f0eff */
[----:B------:R-:W-:Y:S01]  /*3c80*/  LEA.HI.X.SX32 R23, R17, R42, 0x1, P2 ;  /* 0x0000002a11177211 */ /* 0x000fe200010f0eff */
[----:B------:R1:W-:Y:S01]  /*3c90*/  STG.E.U16 desc[UR30][R18.64], R6 ;  /* 0x0000000612007986 */ /* 0x0003e2000c10151e */
[----:B------:R-:W-:-:S02]  /*3ca0*/  LEA R28, P2, R37, R40, 0x1 ;  /* 0x00000028251c7211 */ /* 0x000fc400078408ff */
[----:B------:R-:W-:Y:S02]  /*3cb0*/  LEA R24, P3, R33, R40, 0x1 ;  /* 0x0000002821187211 */ /* 0x000fe400078608ff */
[----:B------:R-:W-:Y:S01]  /*3cc0*/  LEA.HI.X.SX32 R29, R37, R42, 0x1, P2 ;  /* 0x0000002a251d7211 */ /* 0x000fe200010f0eff */
[----:B------:R-:W-:Y:S01]  /*3cd0*/  IMAD R37, R16, 0x4, R43 ;  /* 0x0000000410257824 */ /* 0x000fe200078e022b */
[-C--:B------:R-:W-:Y:S02]  /*3ce0*/  LEA R32, P2, R3, R40.reuse, 0x1 ;  /* 0x0000002803207211 */ /* 0x080fe400078408ff */
[----:B------:R-:W-:Y:S02]  /*3cf0*/  LEA R4, P0, R31, R40, 0x1 ;  /* 0x000000281f047211 */ /* 0x000fe400078008ff */
[-C--:B------:R-:W-:Y:S02]  /*3d00*/  LEA.HI.X.SX32 R25, R33, R42.reuse, 0x1, P3 ;  /* 0x0000002a21197211 */ /* 0x080fe400018f0eff */
[----:B------:R-:W-:-:S02]  /*3d10*/  LEA.HI.X.SX32 R33, R3, R42, 0x1, P2 ;  /* 0x0000002a03217211 */ /* 0x000fc400010f0eff */
[----:B---3--:R-:W-:Y:S02]  /*3d20*/  LEA.HI.X.SX32 R5, R31, R42, 0x1, P0 ;  /* 0x0000002a1f057211 */ /* 0x008fe400000f0eff */
[----:B------:R-:W-:Y:S02]  /*3d30*/  PRMT R3, R6, 0x7632, R3 ;  /* 0x0000763206037816 */ /* 0x000fe40000000003 */
[-C--:B------:R-:W-:Y:S02]  /*3d40*/  LEA R26, P0, R35, R40.reuse, 0x1 ;  /* 0x00000028231a7211 */ /* 0x080fe400078008ff */
[----:B------:R-:W-:Y:S01]  /*3d50*/  LEA R30, P3, R39, R40, 0x1 ;  /* 0x00000028271e7211 */ /* 0x000fe200078608ff */
[----:B------:R3:W-:Y:S01]  /*3d60*/  STG.E.U16 desc[UR30][R20.64], R3 ;  /* 0x0000000314007986 */ /* 0x0007e2000c10151e */
[----:B------:R-:W-:Y:S02]  /*3d70*/  LEA.HI.X.SX32 R27, R35, R42, 0x1, P0 ;  /* 0x0000002a231b7211 */ /* 0x000fe400000f0eff */
[----:B0-----:R-:W-:Y:S01]  /*3d80*/  PRMT R15, R7, 0x7632, R15 ;  /* 0x00007632070f7816 */ /* 0x001fe2000000000f */
[----:B------:R0:W-:Y:S01]  /*3d90*/  STG.E.U16 desc[UR30][R4.64], R7 ;  /* 0x0000000704007986 */ /* 0x0001e2000c10151e */
[----:B------:R-:W-:-:S02]  /*3da0*/  LEA R16, P0, R41, R40, 0x1 ;  /* 0x0000002829107211 */ /* 0x000fc400078008ff */
[----:B------:R-:W-:Y:S01]  /*3db0*/  LEA.HI.X.SX32 R31, R39, R42, 0x1, P3 ;  /* 0x0000002a271f7211 */ /* 0x000fe200018f0eff */
[----:B------:R-:W-:Y:S01]  /*3dc0*/  STG.E.U16 desc[UR30][R22.64], R15 ;  /* 0x0000000f16007986 */ /* 0x000fe2000c10151e */
[-C--:B------:R-:W-:Y:S02]  /*3dd0*/  LEA R34, P3, R43, R40.reuse, 0x1 ;  /* 0x000000282b227211 */ /* 0x080fe400078608ff */
[----:B------:R-:W-:Y:S01]  /*3de0*/  LEA R36, P4, R37, R40, 0x1 ;  /* 0x0000002825247211 */ /* 0x000fe200078808ff */
[----:B--2---:R-:W-:Y:S01]  /*3df0*/  STG.E.U16 desc[UR30][R24.64], R8 ;  /* 0x0000000818007986 */ /* 0x004fe2000c10151e */
[----:B-1----:R-:W-:Y:S01]  /*3e00*/  PRMT R19, R9, 0x7632, R19 ;  /* 0x0000763209137816 */ /* 0x002fe20000000013 */
[----:B---3--:R-:W-:Y:S01]  /*3e10*/  IMAD.SHL.U32 R3, R2, 0x4, RZ ;  /* 0x0000000402037824 */ /* 0x008fe200078e00ff */
[----:B------:R-:W-:Y:S01]  /*3e20*/  LEA.HI.X.SX32 R17, R41, R42, 0x1, P0 ;  /* 0x0000002a29117211 */ /* 0x000fe200000f0eff */
[----:B0-----:R-:W0:Y:S01]  /*3e30*/  LDC.64 R6, c[0x0][0x3a0] ;  /* 0x0000e800ff067b82 */ /* 0x001e220000000a00 */
[----:B------:R-:W-:-:S02]  /*3e40*/  PRMT R5, R8, 0x7632, R5 ;  /* 0x0000763208057816 */ /* 0x000fc40000000005 */
[----:B------:R-:W-:Y:S02]  /*3e50*/  PRMT R14, R10, 0x7632, R14 ;  /* 0x000076320a0e7816 */ /* 0x000fe4000000000e */
[-C--:B------:R-:W-:Y:S01]  /*3e60*/  LEA.HI.X.SX32 R35, R43, R42.reuse, 0x1, P3 ;  /* 0x0000002a2b237211 */ /* 0x080fe200018f0eff */
[----:B------:R-:W-:Y:S01]  /*3e70*/  STG.E.U16 desc[UR30][R26.64], R5 ;  /* 0x000000051a007986 */ /* 0x000fe2000c10151e */
[----:B------:R-:W-:Y:S02]  /*3e80*/  LEA.HI.X.SX32 R37, R37, R42, 0x1, P4 ;  /* 0x0000002a25257211 */ /* 0x000fe400020f0eff */
[----:B------:R-:W-:Y:S01]  /*3e90*/  PRMT R18, R11, 0x7632, R18 ;  /* 0x000076320b127816 */ /* 0x000fe20000000012 */
[----:B------:R-:W-:Y:S01]  /*3ea0*/  STG.E.U16 desc[UR30][R28.64], R9 ;  /* 0x000000091c007986 */ /* 0x000fe2000c10151e */
[----:B------:R-:W-:Y:S01]  /*3eb0*/  ISETP.GE.U32.AND P0, PT, R0, 0x40, PT ;  /* 0x000000400000780c */ /* 0x000fe20003f06070 */
[----:B------:R-:W-:Y:S02]  /*3ec0*/  IMAD.HI R0, R2, 0x4, RZ ;  /* 0x0000000402007827 */ /* 0x000fe400078e02ff */
[----:B------:R-:W-:Y:S04]  /*3ed0*/  STG.E.U16 desc[UR30][R30.64], R19 ;  /* 0x000000131e007986 */ /* 0x000fe8000c10151e */
[----:B------:R-:W-:Y:S04]  /*3ee0*/  STG.E.U16 desc[UR30][R16.64], R10 ;  /* 0x0000000a10007986 */ /* 0x000fe8000c10151e */
[----:B------:R-:W-:Y:S01]  /*3ef0*/  STG.E.U16 desc[UR30][R32.64], R14 ;  /* 0x0000000e20007986 */ /* 0x000fe2000c10151e */
[----:B0-----:R-:W-:-:S03]  /*3f00*/  IADD3 R2, P2, P3, R3, UR6, R6 ;  /* 0x0000000603027c10 */ /* 0x001fc6000fb5e006 */
[----:B------:R-:W-:Y:S01]  /*3f10*/  STG.E.U16 desc[UR30][R34.64], R11 ;  /* 0x0000000b22007986 */ /* 0x000fe2000c10151e */
[----:B------:R-:W-:-:S03]  /*3f20*/  IADD3.X R3, PT, PT, R0, UR5, R7, P2, P3 ;  /* 0x0000000500037c10 */ /* 0x000fc600097e6407 */
[----:B------:R-:W-:Y:S01]  /*3f30*/  STG.E.U16 desc[UR30][R36.64], R18 ;  /* 0x0000001224007986 */ /* 0x000fe2000c10151e */
[----:B------:R-:W-:Y:S06]  /*3f40*/  BAR.SYNC.DEFER_BLOCKING 0x0 ;  /* 0x0000000000007b1d */ /* 0x000fec0000010000 */
[----:B------:R-:W-:Y:S02]  /*3f50*/  STSM.16.M88 [R38], R13 ;  /* 0x0000000d26007844 */ /* 0x000fe40000000000 */
[----:B------:R-:W-:Y:S06]  /*3f60*/  BAR.SYNC.DEFER_BLOCKING 0x0 ;  /* 0x0000000000007b1d */ /* 0x000fec0000010000 */
[----:B------:R-:W0:Y:S04]  /*3f70*/  LDSM.16.M88 R5, [R12+UR12] ;  /* 0x0000000c0c05783b */ /* 0x000e280008000000 */
[----:B0-----:R0:W-:Y:S01]  /*3f80*/  @!P0 STG.E desc[UR30][R2.64], R5 ;  /* 0x0000000502008986 */ /* 0x0011e2000c10191e */
[----:B------:R-:W-:Y:S06]  /*3f90*/  BAR.SYNC.DEFER_BLOCKING 0x0 ;  /* 0x0000000000007b1d */ /* 0x000fec0000010000 */
[----:B------:R-:W-:Y:S05]  /*3fa0*/  @P1 BRA `(.L_x_20) ;  /* 0x0000000000a01947 */ /* 0x000fea0003800000 */
[----:B------:R-:W1:Y:S01]  /*3fb0*/  S2UR UR5, SR_CgaCtaId ;  /* 0x00000000000579c3 */ /* 0x000e620000008800 */
[----:B------:R-:W-:Y:S01]  /*3fc0*/  NOP ;  /* 0x0000000000007918 */ /* 0x000fe20000000000 */
[----:B------:R-:W-:Y:S01]  /*3fd0*/  UMOV UR4, 0x50 ;  /* 0x0000005000047882 */ /* 0x000fe20000000000 */
[----:B------:R-:W-:Y:S02]  /*3fe0*/  IMAD.U32 R0, RZ, RZ, UR13 ;  /* 0x0000000dff007e24 */ /* 0x000fe4000f8e00ff */
[----:B------:R-:W-:Y:S02]  /*3ff0*/  HFMA2 R7, -RZ, RZ, 0, 5.9604644775390625e-08 ;  /* 0x00000001ff077431 */ /* 0x000fe400000001ff */
[----:B0-----:R-:W-:Y:S01]  /*4000*/  IMAD.MOV.U32 R3, RZ, RZ, 0xf ;  /* 0x0000000fff037424 */ /* 0x001fe200078e00ff */
[----:B------:R-:W-:-:S04]  /*4010*/  LOP3.LUT R0, R0, 0xffff, RZ, 0xc0, !PT ;  /* 0x0000ffff00007812 */ /* 0x000fc800078ec0ff */
[----:B------:R-:W-:-:S05]  /*4020*/  SHF.R.U32.HI R0, RZ, 0x5, R0 ;  /* 0x00000005ff007819 */ /* 0x000fca0000011600 */
[----:B------:R-:W-:Y:S01]  /*4030*/  VIADD R2, R0, 0x10 ;  /* 0x0000001000027836 */ /* 0x000fe20000000000 */
[----:B------:R-:W-:Y:S01]  /*4040*/  SHF.L.U32 R0, R3, R0, RZ ;  /* 0x0000000003007219 */ /* 0x000fe200000006ff */
[----:B-1----:R-:W-:-:S03]  /*4050*/  ULEA UR6, UR5, UR4, 0x18 ;  /* 0x0000000405067291 */ /* 0x002fc6000f8ec0ff */
[----:B------:R-:W-:-:S04]  /*4060*/  SHF.L.U32 R3, R7, R2, RZ ;  /* 0x0000000207037219 */ /* 0x000fc800000006ff */
[----:B------:R-:W-:Y:S02]  /*4070*/  LOP3.LUT R0, R3, R0, RZ, 0xfc, !PT ;  /* 0x0000000003007212 */ /* 0x000fe400078efcff */
[----:B------:R-:W0:Y:S02]  /*4080*/  LDS R5, [UR6] ;  /* 0x00000006ff057984 */ /* 0x000e240008000800 */
[C---:B------:R-:W-:Y:S02]  /*4090*/  LOP3.LUT R2, R0.reuse, 0xffff, RZ, 0xc0, !PT ;  /* 0x0000ffff00027812 */ /* 0x040fe400078ec0ff */
[----:B0-----:R-:W-:-:S04]  /*40a0*/  LOP3.LUT R3, R0, 0xffff, R5, 0x80, !PT ;  /* 0x0000ffff00037812 */ /* 0x001fc800078e8005 */
[----:B------:R-:W-:-:S13]  /*40b0*/  ISETP.NE.AND P0, PT, R3, R2, PT ;  /* 0x000000020300720c */ /* 0x000fda0003f05270 */
[----:B------:R-:W-:Y:S05]  /*40c0*/  @P0 BRA `(.L_x_21) ;  /* 0x0000000000500947 */ /* 0x000fea0003800000 */
[----:B------:R-:W-:Y:S02]  /*40d0*/  SHF.R.U32.HI R5, RZ, 0x10, R5 ;  /* 0x00000010ff057819 */ /* 0x000fe40000011605 */
[----:B------:R-:W-:-:S04]  /*40e0*/  SHF.R.U32.HI R2, RZ, 0x10, R0 ;  /* 0x00000010ff027819 */ /* 0x000fc80000011600 */
[----:B------:R-:W-:-:S04]  /*40f0*/  LOP3.LUT R5, R5, R2, RZ, 0xc0, !PT ;  /* 0x0000000205057212 */ /* 0x000fc800078ec0ff */
[----:B------:R-:W-:-:S13]  /*4100*/  ISETP.NE.AND P0, PT, R5, R2, PT ;  /* 0x000000020500720c */ /* 0x000fda0003f05270 */
[----:B------:R-:W-:Y:S05]  /*4110*/  @P0 BRA `(.L_x_22) ;  /* 0x0000000000300947 */ /* 0x000fea0003800000 */
[----:B------:R-:W-:Y:S01]  /*4120*/  R2UR UR4, R0 ;  /* 0x00000000000472ca */ /* 0x000fe200000e0000 */
[----:B------:R-:W-:Y:S01]  /*4130*/  VOTEU.ANY UR5, UPT, PT ;  /* 0x0000000000057886 */ /* 0x000fe200038e0100 */
[----:B------:R-:W0:Y:S01]  /*4140*/  S2R R0, SR_LANEID ;  /* 0x0000000000007919 */ /* 0x000e220000000000 */
[----:B------:R-:W-:-:S10]  /*4150*/  UFLO.U32 UR5, UR5 ;  /* 0x00000005000572bd */ /* 0x000fd400080e0000 */
[----:B------:R-:W-:-:S06]  /*4160*/  ULOP3.LUT UR4, URZ, UR4, URZ, 0x33, !UPT ;  /* 0x00000004ff047292 */ /* 0x000fcc000f8e33ff */
[----:B------:R-:W-:-:S04]  /*4170*/  IMAD.U32 R2, RZ, RZ, UR4 ;  /* 0x00000004ff027e24 */ /* 0x000fc8000f8e00ff */
[----:B------:R-:W1:Y:S02]  /*4180*/  REDUX UR7, R2 ;  /* 0x00000000020773c4 */ /* 0x000e640000000000 */
[----:B------:R2:W-:Y:S01]  /*4190*/  UTCATOMSWS.AND URZ, UR4 ;  /* 0x0000000400ff79e3 */ /* 0x0005e20008000000 */
[----:B0-----:R-:W-:Y:S01]  /*41a0*/  ISETP.EQ.U32.AND P0, PT, R0, UR5, PT ;  /* 0x0000000500007c0c */ /* 0x001fe2000bf02070 */
[----:B-1----:R-:W-:-:S12]  /*41b0*/  IMAD.U32 R0, RZ, RZ, UR7 ;  /* 0x00000007ff007e24 */ /* 0x002fd8000f8e00ff */
[----:B------:R2:W-:Y:S01]  /*41c0*/  @P0 ATOMS.AND RZ, [UR6], R0 ;  /* 0x00000000ffff098c */ /* 0x0005e2000a800006 */
[----:B------:R-:W-:Y:S05]  /*41d0*/  BRA `(.L_x_20) ;  /* 0x0000000000147947 */ /* 0x000fea0003800000 */
.L_x_22:
[----:B------:R-:W-:-:S07]  /*41e0*/  MOV R2, 0x4200 ;  /* 0x0000420000027802 */ /* 0x000fce0000000f00 */
[----:B------:R-:W-:Y:S05]  /*41f0*/  CALL.REL.NOINC `($__internal_0_$__cuda_sm10x_tcgen05_guardrail_trap_col_being_dealloced_not_returned_by_alloc) ;  /* 0x0000000000447944 */ /* 0x000fea0003c00000 */
[----:B------:R-:W-:Y:S05]  /*4200*/  BRA `(.L_x_20) ;  /* 0x0000000000087947 */ /* 0x000fea0003800000 */
.L_x_21:
[----:B------:R-:W-:-:S07]  /*4210*/  MOV R2, 0x4230 ;  /* 0x0000423000027802 */ /* 0x000fce0000000f00 */
[----:B------:R-:W-:Y:S05]  /*4220*/  CALL.REL.NOINC `($__internal_2_$__cuda_sm10x_tcgen05_guardrail_trap_unallocated_columns_being_dealloced) ;  /* 0x0000000000507944 */ /* 0x000fea0003c00000 */
.L_x_20:
[----:B------:R-:W-:Y:S01]  /*4230*/  NOP ;  /* 0x0000000000007918 */ /* 0x000fe20000000000 */
[----:B--2---:R-:W-:Y:S05]  /*4240*/  EXIT ;  /* 0x000000000000794d */ /* 0x004fea0003800000 */
.L_x_8:
[----:B------:R-:W1:Y:S02]  /*4250*/  SYNCS.PHASECHK.TRANS64.TRYWAIT P0, [UR12+0x3000], RZ ;  /* 0x003000ffff0075a7 */ /* 0x000e64000800110c */
[----:B-1----:R-:W-:Y:S05]  /*4260*/  @!P0 BRA `(.L_x_8) ;  /* 0xfffffffc00f88947 */ /* 0x002fea000383ffff */
[----:B------:R-:W-:Y:S05]  /*4270*/  BRA `(.L_x_7) ;  /* 0xffffffd000287947 */ /* 0x000fea000383ffff */
.L_x_14:
[----:B------:R-:W2:Y:S02]  /*4280*/  SYNCS.PHASECHK.TRANS64.TRYWAIT P3, [UR12+0x5010], RZ ;  /* 0x005010ffff0075a7 */ /* 0x000ea4000806110c */
[----:B--2---:R-:W-:Y:S05]  /*4290*/  @!P3 BRA `(.L_x_14) ;  /* 0xfffffffc00f8b947 */ /* 0x004fea000383ffff */
[----:B------:R-:W-:Y:S05]  /*42a0*/  BRA `(.L_x_23) ;  /* 0xffffffe000ec7947 */ /* 0x000fea000383ffff */
.L_x_15:
[----:B------:R-:W0:Y:S02]  /*42b0*/  SYNCS.PHASECHK.TRANS64.TRYWAIT P3, [UR17], R14 ;  /* 0x0000000eff0075a7 */ /* 0x000e240008061111 */
[----:B0-----:R-:W-:Y:S05]  /*42c0*/  @!P3 BRA `(.L_x_15) ;  /* 0xfffffffc00f8b947 */ /* 0x001fea000383ffff */
[----:B------:R-:W-:Y:S05]  /*42d0*/  BRA `(.L_x_24) ;  /* 0xffffffe8000c7947 */ /* 0x000fea000383ffff */
.L_x_19:
[----:B------:R-:W0:Y:S02]  /*42e0*/  SYNCS.PHASECHK.TRANS64.TRYWAIT P0, [UR17], R4 ;  /* 0x00000004ff0075a7 */ /* 0x000e240008001111 */
[----:B0-----:R-:W-:Y:S05]  /*42f0*/  @!P0 BRA `(.L_x_19) ;  /* 0xfffffffc00f88947 */ /* 0x001fea000383ffff */
[----:B------:R-:W-:Y:S05]  /*4300*/  BRA `(.L_x_18) ;  /* 0xffffffec00c07947 */ /* 0x000fea000383ffff */
        .weak           $__internal_0_$__cuda_sm10x_tcgen05_guardrail_trap_col_being_dealloced_not_returned_by_alloc
        .type           $__internal_0_$__cuda_sm10x_tcgen05_guardrail_trap_col_being_dealloced_not_returned_by_alloc,@function
        .size           $__internal_0_$__cuda_sm10x_tcgen05_guardrail_trap_col_being_dealloced_not_returned_by_alloc,($__internal_1_$__cuda_sm10x_tcgen05_guardrail_trap_phase_invalid_during_alloc - $__internal_0_$__cuda_sm10x_tcgen05_guardrail_trap_col_being_dealloced_not_returned_by_alloc)
$__internal_0_$__cuda_sm10x_tcgen05_guardrail_trap_col_being_dealloced_not_returned_by_alloc:
[----:B------:R-:W-:Y:S05]  /*4310*/  BPT.TRAP 0x1 ;  /* 0x000000040000795c */ /* 0x000fea0000300000 */
[----:B------:R-:W-:-:S04]  /*4320*/  MOV R3, 0x0 ;  /* 0x0000000000037802 */ /* 0x000fc80000000f00 */
[----:B------:R-:W-:Y:S05]  /*4330*/  RET.REL.NODEC R2 `(attn_fwd) ;  /* 0xffffffbc02307950 */ /* 0x000fea0003c3ffff */
        .weak           $__internal_1_$__cuda_sm10x_tcgen05_guardrail_trap_phase_invalid_during_alloc
        .type           $__internal_1_$__cuda_sm10x_tcgen05_guardrail_trap_phase_invalid_during_alloc,@function
        .size           $__internal_1_$__cuda_sm10x_tcgen05_guardrail_trap_phase_invalid_during_alloc,($__internal_2_$__cuda_sm10x_tcgen05_guardrail_trap_unallocated_columns_being_dealloced - $__internal_1_$__cuda_sm10x_tcgen05_guardrail_trap_phase_invalid_during_alloc)
$__internal_1_$__cuda_sm10x_tcgen05_guardrail_trap_phase_invalid_during_alloc:
[----:B------:R-:W-:Y:S05]  /*4340*/  BPT.TRAP 0x1 ;  /* 0x000000040000795c */ /* 0x000fea0000300000 */
[----:B------:R-:W-:-:S04]  /*4350*/  IMAD.MOV.U32 R3, RZ, RZ, 0x0 ;  /* 0x00000000ff037424 */ /* 0x000fc800078e00ff */
[----:B------:R-:W-:Y:S05]  /*4360*/  RET.REL.NODEC R2 `(attn_fwd) ;  /* 0xffffffbc02247950 */ /* 0x000fea0003c3ffff */
        .weak           $__internal_2_$__cuda_sm10x_tcgen05_guardrail_trap_unallocated_columns_being_dealloced
        .type           $__internal_2_$__cuda_sm10x_tcgen05_guardrail_trap_unallocated_columns_being_dealloced,@function
        .size           $__internal_2_$__cuda_sm10x_tcgen05_guardrail_trap_unallocated_columns_being_dealloced,(.L_x_28 - $__internal_2_$__cuda_sm10x_tcgen05_guardrail_trap_unallocated_columns_being_dealloced)
$__internal_2_$__cuda_sm10x_tcgen05_guardrail_trap_unallocated_columns_being_dealloced:
[----:B------:R-:W-:Y:S05]  /*4370*/  BPT.TRAP 0x1 ;  /* 0x000000040000795c */ /* 0x000fea0000300000 */
[----:B------:R-:W-:-:S04]  /*4380*/  IMAD.MOV.U32 R3, RZ, RZ, 0x0 ;  /* 0x00000000ff037424 */ /* 0x000fc800078e00ff */
[----:B------:R-:W-:Y:S05]  /*4390*/  RET.REL.NODEC R2 `(attn_fwd) ;  /* 0xffffffbc02187950 */ /* 0x000fea0003c3ffff */
.L_x_25:
[----:B------:R-:W-:-:S00]  /*43a0*/  BRA `(.L_x_25) ;  /* 0xfffffffc00fc7947 */ /* 0x000fc0000383ffff */
[----:B------:R-:W-:-:S00]  /*43b0*/  NOP ;  /* 0x0000000000007918 */ /* 0x000fc00000000000 */
        /* <DEDUP_REMOVED lines=12> */
.L_x_28:


//--------------------- .nv.global.init           --------------------------
	.section	.nv.global.init,"aw",@progbits
.nv.global.init:
	.type		_$_str,@object
	.size		_$_str,(.L_3 - _$_str)
_$_str:
        /*0000*/ 	.byte	0x5f, 0x5f, 0x43, 0x55, 0x44, 0x41, 0x5f, 0x46, 0x54, 0x5a, 0x00
.L_3:


//--------------------- .nv.shared.attn_fwd       --------------------------
	.section	.nv.shared.attn_fwd,"aw",@nobits
	.sectionflags	@""
	.align	16
	.zero		1024


//--------------------- .nv.shared.reserved.0     --------------------------
	.section	.nv.shared.reserved.0,"aw",@nobits
	.align	8
	.weak		__nv_reservedSMEM_offset_0_alias
	.size		__nv_reservedSMEM_offset_0_alias, 0, 64
	.other		__nv_reservedSMEM_offset_0_alias,@"STO_CUDA_RESERVED_SHARED STV_DEFAULT"
__nv_reservedSMEM_offset_0_alias:
	.zero		0
.nv.shared.reserved.0:
	.zero		64
	.weak		__nv_reservedSMEM_allocation_phase
	.type		__nv_reservedSMEM_allocation_phase,@object
	.size		__nv_reservedSMEM_allocation_phase,(.L_0 - __nv_reservedSMEM_allocation_phase)
__nv_reservedSMEM_allocation_phase:
	.zero		1
.L_0:
	.zero		7
	.weak		__nv_reservedSMEM_devtool_atexit_pc
	.type		__nv_reservedSMEM_devtool_atexit_pc,@object
	.size		__nv_reservedSMEM_devtool_atexit_pc,(__nv_reservedSMEM_allocation_mask - __nv_reservedSMEM_devtool_atexit_pc)
__nv_reservedSMEM_devtool_atexit_pc:
	.zero		8
	.weak		__nv_reservedSMEM_allocation_mask
	.type		__nv_reservedSMEM_allocation_mask,@object
	.size		__nv_reservedSMEM_allocation_mask,(.L_2 - __nv_reservedSMEM_allocation_mask)
__nv_reservedSMEM_allocation_mask:
	.zero		4
.L_2:


//--------------------- .nv.constant0.attn_fwd    --------------------------
	.section	.nv.constant0.attn_fwd,"a",@progbits
	.sectionflags	@""
	.align	4
.nv.constant0.attn_fwd:
	.zero		1032


//--------------------- SYMBOLS --------------------------

	.type		.nv.reservedSmem.offset0,@object
	.size		.nv.reservedSmem.offset0,0x4
	.type		.nv.reservedSmem.cap,@object
	.size		.nv.reservedSmem.cap,0x4
